// auto-generated by cutlass_sweep.gemm — config: {"arch": "sm_90", "cluster_m": 1, "cluster_n": 2, "dtype": "e5m2", "stages": 5, "tile_k": 128, "tile_m": 128, "tile_n": 64}
#include "cutlass/cutlass.h"
#include "cutlass/gemm/collective/collective_builder.hpp"
#include "cutlass/gemm/device/gemm_universal_adapter.h"
#include "cutlass/gemm/kernel/gemm_universal.hpp"
#include "cutlass/epilogue/collective/collective_builder.hpp"

using ElemA = cutlass::float_e5m2_t;
using ElemB = cutlass::float_e5m2_t;
using ElemCD = cutlass::float_e5m2_t;
using Acc  = float;
using TileShape    = cute::Shape<cute::_128, cute::_64, cute::_128>;
using ClusterShape = cute::Shape<cute::_1, cute::_2, cute::_1>;

using CollectiveEpilogue = typename cutlass::epilogue::collective::CollectiveBuilder<
    cutlass::arch::Sm90, cutlass::arch::OpClassTensorOp,
    TileShape, ClusterShape,
    cutlass::epilogue::collective::EpilogueTileAuto,
    Acc, Acc,
    ElemCD, cutlass::layout::RowMajor, 128 / cutlass::sizeof_bits<ElemCD>::value,
    ElemCD, cutlass::layout::RowMajor, 128 / cutlass::sizeof_bits<ElemCD>::value,
    cutlass::epilogue::collective::EpilogueScheduleAuto
  >::CollectiveOp;

using CollectiveMainloop = typename cutlass::gemm::collective::CollectiveBuilder<
    cutlass::arch::Sm90, cutlass::arch::OpClassTensorOp,
    ElemA, cutlass::layout::RowMajor, 128 / cutlass::sizeof_bits<ElemA>::value,
    ElemB, cutlass::layout::ColumnMajor, 128 / cutlass::sizeof_bits<ElemB>::value,
    Acc,
    TileShape, ClusterShape,
    cutlass::gemm::collective::StageCount<5>,
    cutlass::gemm::collective::KernelScheduleAuto
  >::CollectiveOp;

using GemmKernel = cutlass::gemm::kernel::GemmUniversal<
    cute::Shape<int,int,int,int>,
    CollectiveMainloop,
    CollectiveEpilogue
>;
using Gemm = cutlass::gemm::device::GemmUniversalAdapter<GemmKernel>;

// Force the device kernel symbol into the cubin without needing a host main.
auto* _anchor = &cutlass::device_kernel<GemmKernel>;


// ===== COMPILED SASS (sm_90a) =====

	.target	sm_90a

	.elftype	@"ET_EXEC"


//--------------------- .note.nv.tkinfo           --------------------------
	.section	.note.nv.tkinfo,"",@"SHT_NOTE"
	.sectionflags	@"SHF_NOTE_NV_TKINFO"
	.tkinfo
        /*0018*/ 	.word	0x00000002
        /*0030*/ 	.string	""
        /*0030*/ 	.string	"ptxas"
        /*0030*/ 	.string	"Cuda compilation tools, release 13.0, V13.0.88"
        /*0030*/ 	.string	"Build cuda_13.0.r13.0/compiler.36424714_0"
        /*0030*/ 	.string	"-arch sm_90a -m 64 "



//--------------------- .note.nv.cuinfo           --------------------------
	.section	.note.nv.cuinfo,"",@"SHT_NOTE"
	.sectionflags	@"SHF_NOTE_NV_CUINFO"
        /*0018*/ 	.short	0x0002
        /*001a*/ 	.short	0x005a
        /*001c*/ 	.short	0x0082
	.zero		2


//--------------------- .nv.info                  --------------------------
	.section	.nv.info,"",@"SHT_CUDA_INFO"
	.align	4


	//----- nvinfo : EIATTR_REGCOUNT
	.align		4
        /*0000*/ 	.byte	0x04, 0x2f
        /*0002*/ 	.short	(.L_12 - .L_11)
	.align		4
.L_11:
        /*0004*/ 	.word	index@(_ZN7cutlass13device_kernelINS_4gemm6kernel13GemmUniversalIN4cute5tupleIJiiiiEEENS1_10collective13CollectiveMmaINS1_37MainloopSm90TmaGmmaWarpSpecializedFP8ILi5ENS5_IJNS4_1CILi1EEENSA_ILi2EEESB_EEENS1_35KernelTmaWarpSpecializedCooperativeEEENS5_IJNSA_ILi128EEENSA_ILi64EEESG_EEENS_12float_e5m2_tENS5_IJlSB_lEEESJ_SK_NS4_8TiledMMAINS4_8MMA_AtomIJNS4_4SM904GMMA30MMA_64x64x32_F32E5M2E5M2_SS_TNILNSO_7ScaleInE1ELSQ_1EEEEEENS4_6LayoutINS5_IJSC_SB_SB_EEENS5_IJSB_NSA_ILi0EEESV_EEEEENS5_IJNS4_10UnderscoreESY_SY_EEEEENS4_23SM90_TMA_LOAD_MULTICASTENS4_14ComposedLayoutINS4_7SwizzleILi3ELi4ELi3EEENS4_18smem_ptr_flag_bitsILi8EEENST_INS5_IJNSA_ILi8EEESG_EEENS5_IJSG_SB_EEEEEEEvNS4_8identityENS4_13SM90_TMA_LOADES1B_vS1C_EENS_8epilogue10collective6detail29Sm90TmaWarpSpecializedAdapterINS1G_15DefaultEpilogueISJ_SK_SK_NS1F_6thread17LinearCombinationISJ_Li1EffLNS1K_9ScaleType4KindE0ELNS_15FloatRoundStyleE2ESJ_EENS1_15EpilogueDefaultEEEEEvvEEEEvNT_6ParamsE)
        /*0008*/ 	.word	0x000000a8


	//----- nvinfo : EIATTR_FRAME_SIZE
	.align		4
.L_12:
        /*000c*/ 	.byte	0x04, 0x11
        /*000e*/ 	.short	(.L_14 - .L_13)
	.align		4
.L_13:
        /*0010*/ 	.word	index@(_ZN7cutlass13device_kernelINS_4gemm6kernel13GemmUniversalIN4cute5tupleIJiiiiEEENS1_10collective13CollectiveMmaINS1_37MainloopSm90TmaGmmaWarpSpecializedFP8ILi5ENS5_IJNS4_1CILi1EEENSA_ILi2EEESB_EEENS1_35KernelTmaWarpSpecializedCooperativeEEENS5_IJNSA_ILi128EEENSA_ILi64EEESG_EEENS_12float_e5m2_tENS5_IJlSB_lEEESJ_SK_NS4_8TiledMMAINS4_8MMA_AtomIJNS4_4SM904GMMA30MMA_64x64x32_F32E5M2E5M2_SS_TNILNSO_7ScaleInE1ELSQ_1EEEEEENS4_6LayoutINS5_IJSC_SB_SB_EEENS5_IJSB_NSA_ILi0EEESV_EEEEENS5_IJNS4_10UnderscoreESY_SY_EEEEENS4_23SM90_TMA_LOAD_MULTICASTENS4_14ComposedLayoutINS4_7SwizzleILi3ELi4ELi3EEENS4_18smem_ptr_flag_bitsILi8EEENST_INS5_IJNSA_ILi8EEESG_EEENS5_IJSG_SB_EEEEEEEvNS4_8identityENS4_13SM90_TMA_LOADES1B_vS1C_EENS_8epilogue10collective6detail29Sm90TmaWarpSpecializedAdapterINS1G_15DefaultEpilogueISJ_SK_SK_NS1F_6thread17LinearCombinationISJ_Li1EffLNS1K_9ScaleType4KindE0ELNS_15FloatRoundStyleE2ESJ_EENS1_15EpilogueDefaultEEEEEvvEEEEvNT_6ParamsE)
        /*0014*/ 	.word	0x00000000


	//----- nvinfo : EIATTR_MIN_STACK_SIZE
	.align		4
.L_14:
        /*0018*/ 	.byte	0x04, 0x12
        /*001a*/ 	.short	(.L_16 - .L_15)
	.align		4
.L_15:
        /*001c*/ 	.word	index@(_ZN7cutlass13device_kernelINS_4gemm6kernel13GemmUniversalIN4cute5tupleIJiiiiEEENS1_10collective13CollectiveMmaINS1_37MainloopSm90TmaGmmaWarpSpecializedFP8ILi5ENS5_IJNS4_1CILi1EEENSA_ILi2EEESB_EEENS1_35KernelTmaWarpSpecializedCooperativeEEENS5_IJNSA_ILi128EEENSA_ILi64EEESG_EEENS_12float_e5m2_tENS5_IJlSB_lEEESJ_SK_NS4_8TiledMMAINS4_8MMA_AtomIJNS4_4SM904GMMA30MMA_64x64x32_F32E5M2E5M2_SS_TNILNSO_7ScaleInE1ELSQ_1EEEEEENS4_6LayoutINS5_IJSC_SB_SB_EEENS5_IJSB_NSA_ILi0EEESV_EEEEENS5_IJNS4_10UnderscoreESY_SY_EEEEENS4_23SM90_TMA_LOAD_MULTICASTENS4_14ComposedLayoutINS4_7SwizzleILi3ELi4ELi3EEENS4_18smem_ptr_flag_bitsILi8EEENST_INS5_IJNSA_ILi8EEESG_EEENS5_IJSG_SB_EEEEEEEvNS4_8identityENS4_13SM90_TMA_LOADES1B_vS1C_EENS_8epilogue10collective6detail29Sm90TmaWarpSpecializedAdapterINS1G_15DefaultEpilogueISJ_SK_SK_NS1F_6thread17LinearCombinationISJ_Li1EffLNS1K_9ScaleType4KindE0ELNS_15FloatRoundStyleE2ESJ_EENS1_15EpilogueDefaultEEEEEvvEEEEvNT_6ParamsE)
        /*0020*/ 	.word	0x00000000
.L_16:


//--------------------- .nv.compat                --------------------------
	.section	.nv.compat,"",@"SHT_CUDA_COMPAT_INFO"
	.align	4
        /*0000*/ 	.byte	0x02, 0x09, 0x01, 0x00, 0x02, 0x02, 0x04, 0x00, 0x02, 0x05, 0x05, 0x00, 0x03, 0x07, 0x01, 0x01
        /*0010*/ 	.byte	0x02, 0x03, 0x01, 0x00, 0x02, 0x06, 0x01, 0x00, 0x04, 0x0b, 0x08, 0x00, 0x00, 0x00, 0x00, 0x00
        /*0020*/ 	.byte	0x00, 0x00, 0x00, 0x00


//--------------------- .nv.info._ZN7cutlass13device_kernelINS_4gemm6kernel13GemmUniversalIN4cute5tupleIJiiiiEEENS1_10collective13CollectiveMmaINS1_37MainloopSm90TmaGmmaWarpSpecializedFP8ILi5ENS5_IJNS4_1CILi1EEENSA_ILi2EEESB_EEENS1_35KernelTmaWarpSpecializedCooperativeEEENS5_IJNSA_ILi128EEENSA_ILi64EEESG_EEENS_12float_e5m2_tENS5_IJlSB_lEEESJ_SK_NS4_8TiledMMAINS4_8MMA_AtomIJNS4_4SM904GMMA30MMA_64x64x32_F32E5M2E5M2_SS_TNILNSO_7ScaleInE1ELSQ_1EEEEEENS4_6LayoutINS5_IJSC_SB_SB_EEENS5_IJSB_NSA_ILi0EEESV_EEEEENS5_IJNS4_10UnderscoreESY_SY_EEEEENS4_23SM90_TMA_LOAD_MULTICASTENS4_14ComposedLayoutINS4_7SwizzleILi3ELi4ELi3EEENS4_18smem_ptr_flag_bitsILi8EEENST_INS5_IJNSA_ILi8EEESG_EEENS5_IJSG_SB_EEEEEEEvNS4_8identityENS4_13SM90_TMA_LOADES1B_vS1C_EENS_8epilogue10collective6detail29Sm90TmaWarpSpecializedAdapterINS1G_15DefaultEpilogueISJ_SK_SK_NS1F_6thread17LinearCombinationISJ_Li1EffLNS1K_9ScaleType4KindE0ELNS_15FloatRoundStyleE2ESJ_EENS1_15EpilogueDefaultEEEEEvvEEEEvNT_6ParamsE --------------------------
	.section	.nv.info._ZN7cutlass13device_kernelINS_4gemm6kernel13GemmUniversalIN4cute5tupleIJiiiiEEENS1_10collective13CollectiveMmaINS1_37MainloopSm90TmaGmmaWarpSpecializedFP8ILi5ENS5_IJNS4_1CILi1EEENSA_ILi2EEESB_EEENS1_35KernelTmaWarpSpecializedCooperativeEEENS5_IJNSA_ILi128EEENSA_ILi64EEESG_EEENS_12float_e5m2_tENS5_IJlSB_lEEESJ_SK_NS4_8TiledMMAINS4_8MMA_AtomIJNS4_4SM904GMMA30MMA_64x64x32_F32E5M2E5M2_SS_TNILNSO_7ScaleInE1ELSQ_1EEEEEENS4_6LayoutINS5_IJSC_SB_SB_EEENS5_IJSB_NSA_ILi0EEESV_EEEEENS5_IJNS4_10UnderscoreESY_SY_EEEEENS4_23SM90_TMA_LOAD_MULTICASTENS4_14ComposedLayoutINS4_7SwizzleILi3ELi4ELi3EEENS4_18smem_ptr_flag_bitsILi8EEENST_INS5_IJNSA_ILi8EEESG_EEENS5_IJSG_SB_EEEEEEEvNS4_8identityENS4_13SM90_TMA_LOADES1B_vS1C_EENS_8epilogue10collective6detail29Sm90TmaWarpSpecializedAdapterINS1G_15DefaultEpilogueISJ_SK_SK_NS1F_6thread17LinearCombinationISJ_Li1EffLNS1K_9ScaleType4KindE0ELNS_15FloatRoundStyleE2ESJ_EENS1_15EpilogueDefaultEEEEEvvEEEEvNT_6ParamsE,"",@"SHT_CUDA_INFO"
	.sectionflags	@""
	.align	4


	//----- nvinfo : EIATTR_CUDA_API_VERSION
	.align		4
        /*0000*/ 	.byte	0x04, 0x37
        /*0002*/ 	.short	(.L_18 - .L_17)
.L_17:
        /*0004*/ 	.word	0x00000082


	//----- nvinfo : EIATTR_KPARAM_INFO
	.align		4
.L_18:
        /*0008*/ 	.byte	0x04, 0x17
        /*000a*/ 	.short	(.L_20 - .L_19)
.L_19:
        /*000c*/ 	.word	0x00000000
        /*0010*/ 	.short	0x0000
        /*0012*/ 	.short	0x0070
        /*0014*/ 	.byte	0x00, 0xf0, 0x01, 0x10


	//----- nvinfo : EIATTR_SPARSE_MMA_MASK
	.align		4
.L_20:
        /*0018*/ 	.byte	0x03, 0x50
        /*001a*/ 	.short	0x0000


	//----- nvinfo : EIATTR_MAXREG_COUNT
	.align		4
        /*001c*/ 	.byte	0x03, 0x1b
        /*001e*/ 	.short	0x00a8


	//----- nvinfo : EIATTR_NUM_BARRIERS
	.align		4
        /*0020*/ 	.byte	0x02, 0x4c
        /*0022*/ 	.byte	0x01
	.zero		1


	//----- nvinfo : EIATTR_MERCURY_ISA_VERSION
	.align		4
        /*0024*/ 	.byte	0x03, 0x5f
        /*0026*/ 	.short	0x0101


	//----- nvinfo : EIATTR_INT_WARP_WIDE_INSTR_OFFSETS
	.align		4
        /*0028*/ 	.byte	0x04, 0x31
        /*002a*/ 	.short	(.L_22 - .L_21)


	//   ....[0]....
.L_21:
        /*002c*/ 	.word	0x00000460


	//   ....[1]....
        /*0030*/ 	.word	0x00000480


	//   ....[2]....
        /*0034*/ 	.word	0x00000660


	//----- nvinfo : EIATTR_COOP_GROUP_MASK_REGIDS
	.align		4
.L_22:
        /*0038*/ 	.byte	0x04, 0x29
        /*003a*/ 	.short	(.L_24 - .L_23)


	//   ....[0]....
.L_23:
        /*003c*/ 	.word	0xffffffff


	//   ....[1]....
        /*0040*/ 	.word	0xffffffff


	//   ....[2]....
        /*0044*/ 	.word	0xffffffff


	//   ....[3]....
        /*0048*/ 	.word	0xffffffff


	//   ....[4]....
        /*004c*/ 	.word	0xffffffff


	//   ....[5]....
        /*0050*/ 	.word	0xffffffff


	//----- nvinfo : EIATTR_COOP_GROUP_INSTR_OFFSETS
	.align		4
.L_24:
        /*0054*/ 	.byte	0x04, 0x28
        /*0056*/ 	.short	(.L_26 - .L_25)


	//   ....[0]....
.L_25:
        /*0058*/ 	.word	0x00000060


	//   ....[1]....
        /*005c*/ 	.word	0x00000070


	//   ....[2]....
        /*0060*/ 	.word	0x00000130


	//   ....[3]....
        /*0064*/ 	.word	0x000002e0


	//   ....[4]....
        /*0068*/ 	.word	0x00000790


	//   ....[5]....
        /*006c*/ 	.word	0x00001200


	//----- nvinfo : EIATTR_REG_RECONFIG
	.align		4
.L_26:
        /*0070*/ 	.byte	0x01, 0x54
	.zero		2


	//----- nvinfo : EIATTR_MBARRIER_INSTR_OFFSETS
	.align		4
        /*0074*/ 	.byte	0x04, 0x39
        /*0076*/ 	.short	(.L_28 - .L_27)


	//   ....[0]....
.L_27:
        /*0078*/ 	.word	0x00000230
        /*007c*/ 	.word	0x000000ff
        /*0080*/ 	.word	0x00000000
        /*0084*/ 	.short	0x0100
        /*0086*/ 	.byte	0x08
	.zero		1


	//   ....[1]....
        /*0088*/ 	.word	0x00000240
        /*008c*/ 	.word	0x000000ff
        /*0090*/ 	.word	0x00000028
        /*0094*/ 	.short	0x0100
        /*0096*/ 	.byte	0x08
	.zero		1


	//   ....[2]....
        /*0098*/ 	.word	0x00000250
        /*009c*/ 	.word	0x000000ff
        /*00a0*/ 	.word	0x00000008
        /*00a4*/ 	.short	0x0100
        /*00a6*/ 	.byte	0x08
	.zero		1


	//   ....[3]....
        /*00a8*/ 	.word	0x00000260
        /*00ac*/ 	.word	0x000000ff
        /*00b0*/ 	.word	0x00000030
        /*00b4*/ 	.short	0x0100
        /*00b6*/ 	.byte	0x08
	.zero		1


	//   ....[4]....
        /*00b8*/ 	.word	0x00000270
        /*00bc*/ 	.word	0x000000ff
        /*00c0*/ 	.word	0x00000010
        /*00c4*/ 	.short	0x0100
        /*00c6*/ 	.byte	0x08
	.zero		1


	//   ....[5]....
        /*00c8*/ 	.word	0x00000280
        /*00cc*/ 	.word	0x000000ff
        /*00d0*/ 	.word	0x00000038
        /*00d4*/ 	.short	0x0100
        /*00d6*/ 	.byte	0x08
	.zero		1


	//   ....[6]....
        /*00d8*/ 	.word	0x00000290
        /*00dc*/ 	.word	0x000000ff
        /*00e0*/ 	.word	0x00000018
        /*00e4*/ 	.short	0x0100
        /*00e6*/ 	.byte	0x08
	.zero		1


	//   ....[7]....
        /*00e8*/ 	.word	0x000002a0
        /*00ec*/ 	.word	0x000000ff
        /*00f0*/ 	.word	0x00000040
        /*00f4*/ 	.short	0x0100
        /*00f6*/ 	.byte	0x08
	.zero		1


	//   ....[8]....
        /*00f8*/ 	.word	0x000002b0
        /*00fc*/ 	.word	0x000000ff
        /*0100*/ 	.word	0x00000020
        /*0104*/ 	.short	0x0100
        /*0106*/ 	.byte	0x08
	.zero		1


	//   ....[9]....
        /*0108*/ 	.word	0x000002c0
        /*010c*/ 	.word	0x000000ff
        /*0110*/ 	.word	0x00000048
        /*0114*/ 	.short	0x0100
        /*0116*/ 	.byte	0x08
	.zero		1


	//   ....[10]....
        /*0118*/ 	.word	0x000006e0
        /*011c*/ 	.word	0x000000ff
        /*0120*/ 	.word	0x00000060
        /*0124*/ 	.short	0x0100
        /*0126*/ 	.byte	0x06
	.zero		1


	//   ....[11]....
        /*0128*/ 	.word	0x00000740
        /*012c*/ 	.word	0x000000ff
        /*0130*/ 	.word	0x00000068
        /*0134*/ 	.short	0x0100
        /*0136*/ 	.byte	0x06
	.zero		1


	//   ....[12]....
        /*0138*/ 	.word	0x00001530
        /*013c*/ 	.word	0x000000ff
        /*0140*/ 	.word	0x00000000
        /*0144*/ 	.short	0x010a
        /*0146*/ 	.byte	0x06
	.zero		1


	//   ....[13]....
        /*0148*/ 	.word	0x00001570
        /*014c*/ 	.word	0x000000ff
        /*0150*/ 	.word	0x00000000
        /*0154*/ 	.short	0x010a
        /*0156*/ 	.byte	0x06
	.zero		1


	//   ....[14]....
        /*0158*/ 	.word	0x00001c60
        /*015c*/ 	.word	0x000000ff
        /*0160*/ 	.word	0x00000000
        /*0164*/ 	.short	0x010a
        /*0166*/ 	.byte	0x0c
	.zero		1


	//   ....[15]....
        /*0168*/ 	.word	0x00001ca0
        /*016c*/ 	.word	0x000000ff
        /*0170*/ 	.word	0x00000000
        /*0174*/ 	.short	0x010a
        /*0176*/ 	.byte	0x0c
	.zero		1


	//   ....[16]....
        /*0178*/ 	.word	0x00002190
        /*017c*/ 	.word	0x0000000d
        /*0180*/ 	.word	0x00000000
        /*0184*/ 	.short	0x0101
        /*0186*/ 	.byte	0x3f
	.zero		1


	//   ....[17]....
        /*0188*/ 	.word	0x00002610
        /*018c*/ 	.word	0x00000008
        /*0190*/ 	.word	0x00000000
        /*0194*/ 	.short	0x0101
        /*0196*/ 	.byte	0x3f
	.zero		1


	//   ....[18]....
        /*0198*/ 	.word	0x00005ec0
        /*019c*/ 	.word	0x00000012
        /*01a0*/ 	.word	0x00000028
        /*01a4*/ 	.short	0x010a
        /*01a6*/ 	.byte	0x3f
	.zero		1


	//   ....[19]....
        /*01a8*/ 	.word	0x00006250
        /*01ac*/ 	.word	0x00000008
        /*01b0*/ 	.word	0x00000068
        /*01b4*/ 	.short	0x0101
        /*01b6*/ 	.byte	0x3f
	.zero		1


	//   ....[20]....
        /*01b8*/ 	.word	0x00006960
        /*01bc*/ 	.word	0x00000007
        /*01c0*/ 	.word	0x00000000
        /*01c4*/ 	.short	0x010a
        /*01c6*/ 	.byte	0x3f
	.zero		1


	//   ....[21]....
        /*01c8*/ 	.word	0x000069e0
        /*01cc*/ 	.word	0x00000008
        /*01d0*/ 	.word	0x00000000
        /*01d4*/ 	.short	0x010a
        /*01d6*/ 	.byte	0x3f
	.zero		1


	//   ....[22]....
        /*01d8*/ 	.word	0x00006a70
        /*01dc*/ 	.word	0x00000009
        /*01e0*/ 	.word	0x00000000
        /*01e4*/ 	.short	0x010a
        /*01e6*/ 	.byte	0x3f
	.zero		1


	//   ....[23]....
        /*01e8*/ 	.word	0x00006b00
        /*01ec*/ 	.word	0x00000006
        /*01f0*/ 	.word	0x00000000
        /*01f4*/ 	.short	0x010a
        /*01f6*/ 	.byte	0x3f
	.zero		1


	//   ....[24]....
        /*01f8*/ 	.word	0x00006b90
        /*01fc*/ 	.word	0x00000003
        /*0200*/ 	.word	0x00000000
        /*0204*/ 	.short	0x010a
        /*0206*/ 	.byte	0x3f
	.zero		1


	//   ....[25]....
        /*0208*/ 	.word	0x00006c00
        /*020c*/ 	.word	0x00000009
        /*0210*/ 	.word	0x00000000
        /*0214*/ 	.short	0x010a
        /*0216*/ 	.byte	0x3f
	.zero		1


	//   ....[26]....
        /*0218*/ 	.word	0x00006c60
        /*021c*/ 	.word	0x0000000d
        /*0220*/ 	.word	0x00000000
        /*0224*/ 	.short	0x010a
        /*0226*/ 	.byte	0x3f
	.zero		1


	//   ....[27]....
        /*0228*/ 	.word	0x00006d30
        /*022c*/ 	.word	0x00000012
        /*0230*/ 	.word	0x00000028
        /*0234*/ 	.short	0x010a
        /*0236*/ 	.byte	0x3f
	.zero		1


	//   ....[28]....
        /*0238*/ 	.word	0x00006e00
        /*023c*/ 	.word	0x00000007
        /*0240*/ 	.word	0x00000000
        /*0244*/ 	.short	0x010a
        /*0246*/ 	.byte	0x3f
	.zero		1


	//   ....[29]....
        /*0248*/ 	.word	0x00006e50
        /*024c*/ 	.word	0x00000008
        /*0250*/ 	.word	0x00000000
        /*0254*/ 	.short	0x010a
        /*0256*/ 	.byte	0x3f
	.zero		1


	//   ....[30]....
        /*0258*/ 	.word	0x00006ea0
        /*025c*/ 	.word	0x00000009
        /*0260*/ 	.word	0x00000000
        /*0264*/ 	.short	0x010a
        /*0266*/ 	.byte	0x3f
	.zero		1


	//   ....[31]....
        /*0268*/ 	.word	0x00006ef0
        /*026c*/ 	.word	0x00000006
        /*0270*/ 	.word	0x00000000
        /*0274*/ 	.short	0x010a
        /*0276*/ 	.byte	0x3f
	.zero		1


	//----- nvinfo : EIATTR_NUM_MBARRIERS
	.align		4
.L_28:
        /*0278*/ 	.byte	0x03, 0x38
        /*027a*/ 	.short	0x000c


	//----- nvinfo : EIATTR_EXIT_INSTR_OFFSETS
	.align		4
        /*027c*/ 	.byte	0x04, 0x1c
        /*027e*/ 	.short	(.L_30 - .L_29)


	//   ....[0]....
.L_29:
        /*0280*/ 	.word	0x000008f0


	//   ....[1]....
        /*0284*/ 	.word	0x000010d0


	//   ....[2]....
        /*0288*/ 	.word	0x000055e0


	//   ....[3]....
        /*028c*/ 	.word	0x00005b40


	//   ....[4]....
        /*0290*/ 	.word	0x00006be0


	//----- nvinfo : EIATTR_MAX_THREADS
	.align		4
.L_30:
        /*0294*/ 	.byte	0x04, 0x05
        /*0296*/ 	.short	(.L_32 - .L_31)
.L_31:
        /*0298*/ 	.word	0x00000180
        /*029c*/ 	.word	0x00000001
        /*02a0*/ 	.word	0x00000001


	//----- nvinfo : EIATTR_CRS_STACK_SIZE
	.align		4
.L_32:
        /*02a4*/ 	.byte	0x04, 0x1e
        /*02a6*/ 	.short	(.L_34 - .L_33)
.L_33:
        /*02a8*/ 	.word	0x00000000


	//----- nvinfo : EIATTR_CBANK_PARAM_SIZE
	.align		4
.L_34:
        /*02ac*/ 	.byte	0x03, 0x19
        /*02ae*/ 	.short	0x0470


	//----- nvinfo : EIATTR_PARAM_CBANK
	.align		4
        /*02b0*/ 	.byte	0x04, 0x0a
        /*02b2*/ 	.short	(.L_36 - .L_35)
	.align		4
.L_35:
        /*02b4*/ 	.word	index@(.nv.constant0._ZN7cutlass13device_kernelINS_4gemm6kernel13GemmUniversalIN4cute5tupleIJiiiiEEENS1_10collective13CollectiveMmaINS1_37MainloopSm90TmaGmmaWarpSpecializedFP8ILi5ENS5_IJNS4_1CILi1EEENSA_ILi2EEESB_EEENS1_35KernelTmaWarpSpecializedCooperativeEEENS5_IJNSA_ILi128EEENSA_ILi64EEESG_EEENS_12float_e5m2_tENS5_IJlSB_lEEESJ_SK_NS4_8TiledMMAINS4_8MMA_AtomIJNS4_4SM904GMMA30MMA_64x64x32_F32E5M2E5M2_SS_TNILNSO_7ScaleInE1ELSQ_1EEEEEENS4_6LayoutINS5_IJSC_SB_SB_EEENS5_IJSB_NSA_ILi0EEESV_EEEEENS5_IJNS4_10UnderscoreESY_SY_EEEEENS4_23SM90_TMA_LOAD_MULTICASTENS4_14ComposedLayoutINS4_7SwizzleILi3ELi4ELi3EEENS4_18smem_ptr_flag_bitsILi8EEENST_INS5_IJNSA_ILi8EEESG_EEENS5_IJSG_SB_EEEEEEEvNS4_8identityENS4_13SM90_TMA_LOADES1B_vS1C_EENS_8epilogue10collective6detail29Sm90TmaWarpSpecializedAdapterINS1G_15DefaultEpilogueISJ_SK_SK_NS1F_6thread17LinearCombinationISJ_Li1EffLNS1K_9ScaleType4KindE0ELNS_15FloatRoundStyleE2ESJ_EENS1_15EpilogueDefaultEEEEEvvEEEEvNT_6ParamsE)
        /*02b8*/ 	.short	0x0210
        /*02ba*/ 	.short	0x0470


	//----- nvinfo : EIATTR_SW_WAR
	.align		4
.L_36:
        /*02bc*/ 	.byte	0x04, 0x36
        /*02be*/ 	.short	(.L_38 - .L_37)
.L_37:
        /*02c0*/ 	.word	0x00000008
.L_38:


//--------------------- .nv.callgraph             --------------------------
	.section	.nv.callgraph,"",@"SHT_CUDA_CALLGRAPH"
	.align	4
	.sectionentsize	8
	.align		4
        /*0000*/ 	.word	0x00000000
	.align		4
        /*0004*/ 	.word	0xffffffff
	.align		4
        /*0008*/ 	.word	0x00000000
	.align		4
        /*000c*/ 	.word	0xfffffffe
	.align		4
        /*0010*/ 	.word	0x00000000
	.align		4
        /*0014*/ 	.word	0xfffffffd
	.align		4
        /*0018*/ 	.word	0x00000000
	.align		4
        /*001c*/ 	.word	0xfffffffc


//--------------------- .nv.constant4             --------------------------
	.section	.nv.constant4,"a",@progbits
	.align	8
	.align		8
.nv.constant4:
        /*0000*/ 	.dword	_ZN39_INTERNAL_8ee88521_4_k_cu_783e5fa3_46984cuda3std3__45__cpo5beginE
	.align		8
        /*0008*/ 	.dword	_ZN39_INTERNAL_8ee88521_4_k_cu_783e5fa3_46984cuda3std3__45__cpo3endE
	.align		8
        /*0010*/ 	.dword	_ZN39_INTERNAL_8ee88521_4_k_cu_783e5fa3_46984cuda3std3__45__cpo6cbeginE
	.align		8
        /*0018*/ 	.dword	_ZN39_INTERNAL_8ee88521_4_k_cu_783e5fa3_46984cuda3std3__45__cpo4cendE
	.align		8
        /*0020*/ 	.dword	_ZN39_INTERNAL_8ee88521_4_k_cu_783e5fa3_46984cuda3std3__441_GLOBAL__N__8ee88521_4_k_cu_783e5fa3_46986ignoreE
	.align		8
        /*0028*/ 	.dword	_ZN39_INTERNAL_8ee88521_4_k_cu_783e5fa3_46984cuda3std3__419piecewise_constructE
	.align		8
        /*0030*/ 	.dword	_ZN39_INTERNAL_8ee88521_4_k_cu_783e5fa3_46984cuda3std3__48in_placeE
	.align		8
        /*0038*/ 	.dword	_ZN39_INTERNAL_8ee88521_4_k_cu_783e5fa3_46984cuda3std6ranges3__45__cpo4swapE
	.align		8
        /*0040*/ 	.dword	_ZN39_INTERNAL_8ee88521_4_k_cu_783e5fa3_46984cuda3std6ranges3__45__cpo9iter_moveE
	.align		8
        /*0048*/ 	.dword	_ZN39_INTERNAL_8ee88521_4_k_cu_783e5fa3_46984cute7productE
	.align		8
        /*0050*/ 	.dword	_ZN39_INTERNAL_8ee88521_4_k_cu_783e5fa3_46984cute1_E


//--------------------- .text._ZN7cutlass13device_kernelINS_4gemm6kernel13GemmUniversalIN4cute5tupleIJiiiiEEENS1_10collective13CollectiveMmaINS1_37MainloopSm90TmaGmmaWarpSpecializedFP8ILi5ENS5_IJNS4_1CILi1EEENSA_ILi2EEESB_EEENS1_35KernelTmaWarpSpecializedCooperativeEEENS5_IJNSA_ILi128EEENSA_ILi64EEESG_EEENS_12float_e5m2_tENS5_IJlSB_lEEESJ_SK_NS4_8TiledMMAINS4_8MMA_AtomIJNS4_4SM904GMMA30MMA_64x64x32_F32E5M2E5M2_SS_TNILNSO_7ScaleInE1ELSQ_1EEEEEENS4_6LayoutINS5_IJSC_SB_SB_EEENS5_IJSB_NSA_ILi0EEESV_EEEEENS5_IJNS4_10UnderscoreESY_SY_EEEEENS4_23SM90_TMA_LOAD_MULTICASTENS4_14ComposedLayoutINS4_7SwizzleILi3ELi4ELi3EEENS4_18smem_ptr_flag_bitsILi8EEENST_INS5_IJNSA_ILi8EEESG_EEENS5_IJSG_SB_EEEEEEEvNS4_8identityENS4_13SM90_TMA_LOADES1B_vS1C_EENS_8epilogue10collective6detail29Sm90TmaWarpSpecializedAdapterINS1G_15DefaultEpilogueISJ_SK_SK_NS1F_6thread17LinearCombinationISJ_Li1EffLNS1K_9ScaleType4KindE0ELNS_15FloatRoundStyleE2ESJ_EENS1_15EpilogueDefaultEEEEEvvEEEEvNT_6ParamsE --------------------------
	.section	.text._ZN7cutlass13device_kernelINS_4gemm6kernel13GemmUniversalIN4cute5tupleIJiiiiEEENS1_10collective13CollectiveMmaINS1_37MainloopSm90TmaGmmaWarpSpecializedFP8ILi5ENS5_IJNS4_1CILi1EEENSA_ILi2EEESB_EEENS1_35KernelTmaWarpSpecializedCooperativeEEENS5_IJNSA_ILi128EEENSA_ILi64EEESG_EEENS_12float_e5m2_tENS5_IJlSB_lEEESJ_SK_NS4_8TiledMMAINS4_8MMA_AtomIJNS4_4SM904GMMA30MMA_64x64x32_F32E5M2E5M2_SS_TNILNSO_7ScaleInE1ELSQ_1EEEEEENS4_6LayoutINS5_IJSC_SB_SB_EEENS5_IJSB_NSA_ILi0EEESV_EEEEENS5_IJNS4_10UnderscoreESY_SY_EEEEENS4_23SM90_TMA_LOAD_MULTICASTENS4_14ComposedLayoutINS4_7SwizzleILi3ELi4ELi3EEENS4_18smem_ptr_flag_bitsILi8EEENST_INS5_IJNSA_ILi8EEESG_EEENS5_IJSG_SB_EEEEEEEvNS4_8identityENS4_13SM90_TMA_LOADES1B_vS1C_EENS_8epilogue10collective6detail29Sm90TmaWarpSpecializedAdapterINS1G_15DefaultEpilogueISJ_SK_SK_NS1F_6thread17LinearCombinationISJ_Li1EffLNS1K_9ScaleType4KindE0ELNS_15FloatRoundStyleE2ESJ_EENS1_15EpilogueDefaultEEEEEvvEEEEvNT_6ParamsE,"ax",@progbits
	.align	128
.text._ZN7cutlass13device_kernelINS_4gemm6kernel13GemmUniversalIN4cute5tupleIJiiiiEEENS1_10collective13CollectiveMmaINS1_37MainloopSm90TmaGmmaWarpSpecializedFP8ILi5ENS5_IJNS4_1CILi1EEENSA_ILi2EEESB_EEENS1_35KernelTmaWarpSpecializedCooperativeEEENS5_IJNSA_ILi128EEENSA_ILi64EEESG_EEENS_12float_e5m2_tENS5_IJlSB_lEEESJ_SK_NS4_8TiledMMAINS4_8MMA_AtomIJNS4_4SM904GMMA30MMA_64x64x32_F32E5M2E5M2_SS_TNILNSO_7ScaleInE1ELSQ_1EEEEEENS4_6LayoutINS5_IJSC_SB_SB_EEENS5_IJSB_NSA_ILi0EEESV_EEEEENS5_IJNS4_10UnderscoreESY_SY_EEEEENS4_23SM90_TMA_LOAD_MULTICASTENS4_14ComposedLayoutINS4_7SwizzleILi3ELi4ELi3EEENS4_18smem_ptr_flag_bitsILi8EEENST_INS5_IJNSA_ILi8EEESG_EEENS5_IJSG_SB_EEEEEEEvNS4_8identityENS4_13SM90_TMA_LOADES1B_vS1C_EENS_8epilogue10collective6detail29Sm90TmaWarpSpecializedAdapterINS1G_15DefaultEpilogueISJ_SK_SK_NS1F_6thread17LinearCombinationISJ_Li1EffLNS1K_9ScaleType4KindE0ELNS_15FloatRoundStyleE2ESJ_EENS1_15EpilogueDefaultEEEEEvvEEEEvNT_6ParamsE:
        .type           _ZN7cutlass13device_kernelINS_4gemm6kernel13GemmUniversalIN4cute5tupleIJiiiiEEENS1_10collective13CollectiveMmaINS1_37MainloopSm90TmaGmmaWarpSpecializedFP8ILi5ENS5_IJNS4_1CILi1EEENSA_ILi2EEESB_EEENS1_35KernelTmaWarpSpecializedCooperativeEEENS5_IJNSA_ILi128EEENSA_ILi64EEESG_EEENS_12float_e5m2_tENS5_IJlSB_lEEESJ_SK_NS4_8TiledMMAINS4_8MMA_AtomIJNS4_4SM904GMMA30MMA_64x64x32_F32E5M2E5M2_SS_TNILNSO_7ScaleInE1ELSQ_1EEEEEENS4_6LayoutINS5_IJSC_SB_SB_EEENS5_IJSB_NSA_ILi0EEESV_EEEEENS5_IJNS4_10UnderscoreESY_SY_EEEEENS4_23SM90_TMA_LOAD_MULTICASTENS4_14ComposedLayoutINS4_7SwizzleILi3ELi4ELi3EEENS4_18smem_ptr_flag_bitsILi8EEENST_INS5_IJNSA_ILi8EEESG_EEENS5_IJSG_SB_EEEEEEEvNS4_8identityENS4_13SM90_TMA_LOADES1B_vS1C_EENS_8epilogue10collective6detail29Sm90TmaWarpSpecializedAdapterINS1G_15DefaultEpilogueISJ_SK_SK_NS1F_6thread17LinearCombinationISJ_Li1EffLNS1K_9ScaleType4KindE0ELNS_15FloatRoundStyleE2ESJ_EENS1_15EpilogueDefaultEEEEEvvEEEEvNT_6ParamsE,@function
        .size           _ZN7cutlass13device_kernelINS_4gemm6kernel13GemmUniversalIN4cute5tupleIJiiiiEEENS1_10collective13CollectiveMmaINS1_37MainloopSm90TmaGmmaWarpSpecializedFP8ILi5ENS5_IJNS4_1CILi1EEENSA_ILi2EEESB_EEENS1_35KernelTmaWarpSpecializedCooperativeEEENS5_IJNSA_ILi128EEENSA_ILi64EEESG_EEENS_12float_e5m2_tENS5_IJlSB_lEEESJ_SK_NS4_8TiledMMAINS4_8MMA_AtomIJNS4_4SM904GMMA30MMA_64x64x32_F32E5M2E5M2_SS_TNILNSO_7ScaleInE1ELSQ_1EEEEEENS4_6LayoutINS5_IJSC_SB_SB_EEENS5_IJSB_NSA_ILi0EEESV_EEEEENS5_IJNS4_10UnderscoreESY_SY_EEEEENS4_23SM90_TMA_LOAD_MULTICASTENS4_14ComposedLayoutINS4_7SwizzleILi3ELi4ELi3EEENS4_18smem_ptr_flag_bitsILi8EEENST_INS5_IJNSA_ILi8EEESG_EEENS5_IJSG_SB_EEEEEEEvNS4_8identityENS4_13SM90_TMA_LOADES1B_vS1C_EENS_8epilogue10collective6detail29Sm90TmaWarpSpecializedAdapterINS1G_15DefaultEpilogueISJ_SK_SK_NS1F_6thread17LinearCombinationISJ_Li1EffLNS1K_9ScaleType4KindE0ELNS_15FloatRoundStyleE2ESJ_EENS1_15EpilogueDefaultEEEEEvvEEEEvNT_6ParamsE,(.L_x_144 - _ZN7cutlass13device_kernelINS_4gemm6kernel13GemmUniversalIN4cute5tupleIJiiiiEEENS1_10collective13CollectiveMmaINS1_37MainloopSm90TmaGmmaWarpSpecializedFP8ILi5ENS5_IJNS4_1CILi1EEENSA_ILi2EEESB_EEENS1_35KernelTmaWarpSpecializedCooperativeEEENS5_IJNSA_ILi128EEENSA_ILi64EEESG_EEENS_12float_e5m2_tENS5_IJlSB_lEEESJ_SK_NS4_8TiledMMAINS4_8MMA_AtomIJNS4_4SM904GMMA30MMA_64x64x32_F32E5M2E5M2_SS_TNILNSO_7ScaleInE1ELSQ_1EEEEEENS4_6LayoutINS5_IJSC_SB_SB_EEENS5_IJSB_NSA_ILi0EEESV_EEEEENS5_IJNS4_10UnderscoreESY_SY_EEEEENS4_23SM90_TMA_LOAD_MULTICASTENS4_14ComposedLayoutINS4_7SwizzleILi3ELi4ELi3EEENS4_18smem_ptr_flag_bitsILi8EEENST_INS5_IJNSA_ILi8EEESG_EEENS5_IJSG_SB_EEEEEEEvNS4_8identityENS4_13SM90_TMA_LOADES1B_vS1C_EENS_8epilogue10collective6detail29Sm90TmaWarpSpecializedAdapterINS1G_15DefaultEpilogueISJ_SK_SK_NS1F_6thread17LinearCombinationISJ_Li1EffLNS1K_9ScaleType4KindE0ELNS_15FloatRoundStyleE2ESJ_EENS1_15EpilogueDefaultEEEEEvvEEEEvNT_6ParamsE)
        .other          _ZN7cutlass13device_kernelINS_4gemm6kernel13GemmUniversalIN4cute5tupleIJiiiiEEENS1_10collective13CollectiveMmaINS1_37MainloopSm90TmaGmmaWarpSpecializedFP8ILi5ENS5_IJNS4_1CILi1EEENSA_ILi2EEESB_EEENS1_35KernelTmaWarpSpecializedCooperativeEEENS5_IJNSA_ILi128EEENSA_ILi64EEESG_EEENS_12float_e5m2_tENS5_IJlSB_lEEESJ_SK_NS4_8TiledMMAINS4_8MMA_AtomIJNS4_4SM904GMMA30MMA_64x64x32_F32E5M2E5M2_SS_TNILNSO_7ScaleInE1ELSQ_1EEEEEENS4_6LayoutINS5_IJSC_SB_SB_EEENS5_IJSB_NSA_ILi0EEESV_EEEEENS5_IJNS4_10UnderscoreESY_SY_EEEEENS4_23SM90_TMA_LOAD_MULTICASTENS4_14ComposedLayoutINS4_7SwizzleILi3ELi4ELi3EEENS4_18smem_ptr_flag_bitsILi8EEENST_INS5_IJNSA_ILi8EEESG_EEENS5_IJSG_SB_EEEEEEEvNS4_8identityENS4_13SM90_TMA_LOADES1B_vS1C_EENS_8epilogue10collective6detail29Sm90TmaWarpSpecializedAdapterINS1G_15DefaultEpilogueISJ_SK_SK_NS1F_6thread17LinearCombinationISJ_Li1EffLNS1K_9ScaleType4KindE0ELNS_15FloatRoundStyleE2ESJ_EENS1_15EpilogueDefaultEEEEEvvEEEEvNT_6ParamsE,@"STO_CUDA_ENTRY STV_DEFAULT"
_ZN7cutlass13device_kernelINS_4gemm6kernel13GemmUniversalIN4cute5tupleIJiiiiEEENS1_10collective13CollectiveMmaINS1_37MainloopSm90TmaGmmaWarpSpecializedFP8ILi5ENS5_IJNS4_1CILi1EEENSA_ILi2EEESB_EEENS1_35KernelTmaWarpSpecializedCooperativeEEENS5_IJNSA_ILi128EEENSA_ILi64EEESG_EEENS_12float_e5m2_tENS5_IJlSB_lEEESJ_SK_NS4_8TiledMMAINS4_8MMA_AtomIJNS4_4SM904GMMA30MMA_64x64x32_F32E5M2E5M2_SS_TNILNSO_7ScaleInE1ELSQ_1EEEEEENS4_6LayoutINS5_IJSC_SB_SB_EEENS5_IJSB_NSA_ILi0EEESV_EEEEENS5_IJNS4_10UnderscoreESY_SY_EEEEENS4_23SM90_TMA_LOAD_MULTICASTENS4_14ComposedLayoutINS4_7SwizzleILi3ELi4ELi3EEENS4_18smem_ptr_flag_bitsILi8EEENST_INS5_IJNSA_ILi8EEESG_EEENS5_IJSG_SB_EEEEEEEvNS4_8identityENS4_13SM90_TMA_LOADES1B_vS1C_EENS_8epilogue10collective6detail29Sm90TmaWarpSpecializedAdapterINS1G_15DefaultEpilogueISJ_SK_SK_NS1F_6thread17LinearCombinationISJ_Li1EffLNS1K_9ScaleType4KindE0ELNS_15FloatRoundStyleE2ESJ_EENS1_15EpilogueDefaultEEEEEvvEEEEvNT_6ParamsE:
[----:B------:R-:W-:Y:S01]  /*0000*/  LDC R1, c[0x0][0x28] ;  /* 0x00000a00ff017b82 */ /* 0x000fe20000000800 */
[----:B------:R-:W0:Y:S01]  /*0010*/  S2R R0, SR_TID.X ;  /* 0x0000000000007919 */ /* 0x000e220000002100 */
[----:B------:R-:W-:Y:S01]  /*0020*/  ELECT P0, URZ, PT ;  /* 0x00000000003f782f */ /* 0x000fe20003800000 */
[----:B------:R-:W-:Y:S01]  /*0030*/  BSSY B0, `(.L_x_0) ;  /* 0x000000f000007945 */ /* 0x000fe20003800000 */
[--C-:B0-----:R-:W-:Y:S02]  /*0040*/  SHF.R.U32.HI R2, RZ, 0x5, R0.reuse ;  /* 0x00000005ff027819 */ /* 0x101fe40000011600 */
[----:B------:R-:W-:-:S03]  /*0050*/  SHF.R.U32.HI R4, RZ, 0x7, R0 ;  /* 0x00000007ff047819 */ /* 0x000fc60000011600 */
[----:B------:R-:W0:Y:S04]  /*0060*/  SHFL.IDX PT, R3, R2, RZ, 0x1f ;  /* 0x00001fff02037589 */ /* 0x000e2800000e0000 */
[----:B------:R-:W1:Y:S01]  /*0070*/  SHFL.IDX PT, R4, R4, RZ, 0x1f ;  /* 0x00001fff04047589 */ /* 0x000e6200000e0000 */
[----:B0-----:R-:W-:-:S13]  /*0080*/  ISETP.NE.OR P0, PT, R3, RZ, !P0 ;  /* 0x000000ff0300720c */ /* 0x001fda0004705670 */
[----:B-1----:R-:W-:Y:S05]  /*0090*/  @P0 BRA `(.L_x_1) ;  /* 0x0000000000200947 */ /* 0x002fea0003800000 */
[----:B------:R-:W-:Y:S02]  /*00a0*/  ULDC.64 UR4, c[0x0][0x198] ;  /* 0x0000660000047ab9 */ /* 0x000fe40000000a00 */
[----:B------:R-:W-:Y:S02]  /*00b0*/  UIADD3 UR6, UP0, UR4, 0xf0, URZ ;  /* 0x000000f004067890 */ /* 0x000fe4000ff1e03f */
[----:B------:R-:W-:Y:S02]  /*00c0*/  UIADD3 UR4, UP1, UR4, 0x1f0, URZ ;  /* 0x000001f004047890 */ /* 0x000fe4000ff3e03f */
[----:B------:R-:W-:Y:S02]  /*00d0*/  UIADD3.X UR7, URZ, UR5, URZ, UP0, !UPT ;  /* 0x000000053f077290 */ /* 0x000fe400087fe43f */
[----:B------:R-:W-:-:S07]  /*00e0*/  UIADD3.X UR5, URZ, UR5, URZ, UP1, !UPT ;  /* 0x000000053f057290 */ /* 0x000fce0008ffe43f */
[----:B------:R0:W-:Y:S02]  /*00f0*/  UTMACCTL.PF [UR6] ;  /* 0x00000000060079b9 */ /* 0x0001e40008040000 */
[----:B------:R0:W-:Y:S02]  /*0100*/  UTMACCTL.PF [UR4] ;  /* 0x00000000040079b9 */ /* 0x0001e40008040000 */
[----:B0-----:R-:W-:Y:S01]  /*0110*/  NOP ;  /* 0x0000000000007918 */ /* 0x001fe20000000000 */
.L_x_1:
[----:B------:R-:W-:Y:S05]  /*0120*/  BSYNC B0 ;  /* 0x0000000000007941 */ /* 0x000fea0003800000 */
.L_x_0:
[----:B------:R-:W0:Y:S02]  /*0130*/  SHFL.IDX PT, R5, R2, RZ, 0x1f ;  /* 0x00001fff02057589 */ /* 0x000e2400000e0000 */
[----:B0-----:R-:W-:-:S13]  /*0140*/  ISETP.NE.AND P0, PT, R5, RZ, PT ;  /* 0x000000ff0500720c */ /* 0x001fda0003f05270 */
[----:B------:R-:W-:Y:S05]  /*0150*/  @P0 BRA `(.L_x_2) ;  /* 0x0000000000600947 */ /* 0x000fea0003800000 */
[----:B------:R-:W0:Y:S01]  /*0160*/  S2UR UR8, SR_CgaCtaId ;  /* 0x00000000000879c3 */ /* 0x000e220000008800 */
[----:B------:R-:W-:Y:S01]  /*0170*/  UMOV UR4, 0x400 ;  /* 0x0000040000047882 */ /* 0x000fe20000000000 */
[----:B------:R-:W-:Y:S01]  /*0180*/  UMOV UR5, 0x1 ;  /* 0x0000000100057882 */ /* 0x000fe20000000000 */
[----:B------:R-:W-:Y:S01]  /*0190*/  UMOV UR6, 0x4 ;  /* 0x0000000400067882 */ /* 0x000fe20000000000 */
[----:B------:R-:W-:Y:S01]  /*01a0*/  ELECT P0, URZ, PT ;  /* 0x00000000003f782f */ /* 0x000fe20003800000 */
[----:B------:R-:W-:-:S04]  /*01b0*/  UIADD3 UR6, -UR6, 0x100000, URZ ;  /* 0x0010000006067890 */ /* 0x000fc8000fffe13f */
[----:B------:R-:W-:Y:S02]  /*01c0*/  USHF.L.U32 UR7, UR6, 0xb, URZ ;  /* 0x0000000b06077899 */ /* 0x000fe4000800063f */
[----:B------:R-:W-:Y:S02]  /*01d0*/  USHF.L.U32 UR6, UR6, 0x1, URZ ;  /* 0x0000000106067899 */ /* 0x000fe4000800063f */
[----:B0-----:R-:W-:Y:S02]  /*01e0*/  ULEA UR8, UR8, UR4, 0x18 ;  /* 0x0000000408087291 */ /* 0x001fe4000f8ec03f */
[----:B------:R-:W-:-:S04]  /*01f0*/  UIADD3 UR4, -UR5, 0x100000, URZ ;  /* 0x0010000005047890 */ /* 0x000fc8000fffe13f */
[----:B------:R-:W-:Y:S02]  /*0200*/  USHF.L.U32 UR5, UR4, 0xb, URZ ;  /* 0x0000000b04057899 */ /* 0x000fe4000800063f */
[----:B------:R-:W-:Y:S01]  /*0210*/  USHF.L.U32 UR4, UR4, 0x1, URZ ;  /* 0x0000000104047899 */ /* 0x000fe2000800063f */
[----:B------:R-:W0:Y:S11]  /*0220*/  FENCE.VIEW.ASYNC.S ;  /* 0x00000000000073c6 */ /* 0x000e360000000000 */
[----:B0-----:R0:W1:Y:S01]  /*0230*/  SYNCS.EXCH.64 URZ, [UR8], UR4 ;  /* 0x00000004083f75b2 */ /* 0x0010620008000100 */
[----:B------:R0:W2:Y:S01]  /*0240*/  SYNCS.EXCH.64 URZ, [UR8+0x28], UR6 ;  /* 0x00002806083f75b2 */ /* 0x0000a20008000100 */
[----:B------:R0:W3:Y:S01]  /*0250*/  SYNCS.EXCH.64 URZ, [UR8+0x8], UR4 ;  /* 0x00000804083f75b2 */ /* 0x0000e20008000100 */
[----:B------:R0:W4:Y:S01]  /*0260*/  SYNCS.EXCH.64 URZ, [UR8+0x30], UR6 ;  /* 0x00003006083f75b2 */ /* 0x0001220008000100 */
[----:B------:R0:W0:Y:S01]  /*0270*/  SYNCS.EXCH.64 URZ, [UR8+0x10], UR4 ;  /* 0x00001004083f75b2 */ /* 0x0000220008000100 */
[----:B------:R0:W0:Y:S01]  /*0280*/  SYNCS.EXCH.64 URZ, [UR8+0x38], UR6 ;  /* 0x00003806083f75b2 */ /* 0x0000220008000100 */
[----:B------:R0:W0:Y:S01]  /*0290*/  SYNCS.EXCH.64 URZ, [UR8+0x18], UR4 ;  /* 0x00001804083f75b2 */ /* 0x0000220008000100 */
[----:B------:R0:W0:Y:S01]  /*02a0*/  SYNCS.EXCH.64 URZ, [UR8+0x40], UR6 ;  /* 0x00004006083f75b2 */ /* 0x0000220008000100 */
[----:B------:R0:W0:Y:S01]  /*02b0*/  SYNCS.EXCH.64 URZ, [UR8+0x20], UR4 ;  /* 0x00002004083f75b2 */ /* 0x0000220008000100 */
[----:B------:R0:W0:Y:S01]  /*02c0*/  SYNCS.EXCH.64 URZ, [UR8+0x48], UR6 ;  /* 0x00004806083f75b2 */ /* 0x0000220008000100 */
[----:B------:R-:W-:Y:S01]  /*02d0*/  NOP ;  /* 0x0000000000007918 */ /* 0x000fe20000000000 */
.L_x_2:
[----:B------:R-:W5:Y:S01]  /*02e0*/  SHFL.IDX PT, R2, R2, RZ, 0x1f ;  /* 0x00001fff02027589 */ /* 0x000f6200000e0000 */
[----:B------:R-:W-:Y:S01]  /*02f0*/  SHF.R.S32.HI R7, RZ, 0x1f, R0 ;  /* 0x0000001fff077819 */ /* 0x000fe20000011400 */
[----:B0-----:R-:W0:Y:S01]  /*0300*/  S2UR UR8, SR_CTAID.X ;  /* 0x00000000000879c3 */ /* 0x001e220000002500 */
[----:B------:R-:W-:Y:S01]  /*0310*/  ELECT P0, URZ, PT ;  /* 0x00000000003f782f */ /* 0x000fe20003800000 */
[----:B------:R-:W1:Y:S01]  /*0320*/  S2R R8, SR_CTAID.Y ;  /* 0x0000000000087919 */ /* 0x000e620000002600 */
[----:B------:R-:W-:Y:S01]  /*0330*/  LEA.HI R7, R7, R0, RZ, 0x7 ;  /* 0x0000000007077211 */ /* 0x000fe200078f38ff */
[----:B------:R-:W-:Y:S01]  /*0340*/  ULDC UR4, c[0x0][0x154] ;  /* 0x0000550000047ab9 */ /* 0x000fe20000000800 */
[----:B------:R-:W-:Y:S01]  /*0350*/  NOP ;  /* 0x0000000000007918 */ /* 0x000fe20000000000 */
[----:B------:R-:W-:Y:S01]  /*0360*/  NOP ;  /* 0x0000000000007918 */ /* 0x000fe20000000000 */
[----:B------:R-:W-:Y:S01]  /*0370*/  LOP3.LUT R7, R7, 0xffffff80, RZ, 0xc0, !PT ;  /* 0xffffff8007077812 */ /* 0x000fe200078ec0ff */
[----:B------:R-:W2:Y:S04]  /*0380*/  LDC R14, c[0x0][0x140] ;  /* 0x00005000ff0e7b82 */ /* 0x000ea80000000800 */
[----:B------:R-:W-:-:S04]  /*0390*/  IMAD.IADD R7, R0, 0x1, -R7 ;  /* 0x0000000100077824 */ /* 0x000fc800078e0a07 */
[----:B------:R-:W3:Y:S01]  /*03a0*/  LDC R17, c[0x0][0x148] ;  /* 0x00005200ff117b82 */ /* 0x000ee20000000800 */
[----:B------:R-:W-:Y:S02]  /*03b0*/  SHF.R.S32.HI R6, RZ, 0x1f, R7 ;  /* 0x0000001fff067819 */ /* 0x000fe40000011407 */
[----:B------:R-:W-:Y:S02]  /*03c0*/  LOP3.LUT P2, RZ, R7, 0x7, RZ, 0xc0, !PT ;  /* 0x0000000707ff7812 */ /* 0x000fe4000784c0ff */
[----:B------:R-:W-:Y:S02]  /*03d0*/  LEA.HI R6, R6, R7, RZ, 0x3 ;  /* 0x0000000706067211 */ /* 0x000fe400078f18ff */
[----:B-----5:R-:W-:Y:S01]  /*03e0*/  ISETP.NE.OR P0, PT, R2, RZ, !P0 ;  /* 0x000000ff0200720c */ /* 0x020fe20004705670 */
[----:B------:R-:W5:Y:S01]  /*03f0*/  LDC R12, c[0x0][0x144] ;  /* 0x00005100ff0c7b82 */ /* 0x000f620000000800 */
[--C-:B------:R-:W-:Y:S02]  /*0400*/  SHF.R.S32.HI R2, RZ, 0x3, R6.reuse ;  /* 0x00000003ff027819 */ /* 0x100fe40000011406 */
[----:B------:R-:W-:-:S02]  /*0410*/  SHF.R.S32.HI R11, RZ, 0x1f, R6 ;  /* 0x0000001fff0b7819 */ /* 0x000fc40000011406 */
[----:B------:R-:W-:Y:S02]  /*0420*/  SHF.R.S32.HI R6, RZ, 0x1f, R5 ;  /* 0x0000001fff067819 */ /* 0x000fe40000011405 */
[----:B------:R-:W-:Y:S02]  /*0430*/  LEA.HI R11, R11, R2, RZ, 0x2 ;  /* 0x000000020b0b7211 */ /* 0x000fe400078f10ff */
[----:B------:R-:W-:Y:S02]  /*0440*/  LEA.HI R6, R6, R5, RZ, 0x2 ;  /* 0x0000000506067211 */ /* 0x000fe400078f10ff */
[----:B-1----:R-:W-:Y:S01]  /*0450*/  I2FP.F32.U32 R10, R8 ;  /* 0x00000008000a7245 */ /* 0x002fe20000201000 */
[----:B------:R-:W-:Y:S01]  /*0460*/  VOTEU.ALL UP0, P0 ;  /* 0x00000000003f7886 */ /* 0x000fe20000000000 */
[----:B------:R-:W-:Y:S01]  /*0470*/  LOP3.LUT R6, R6, 0x3ffffffc, RZ, 0xc0, !PT ;  /* 0x3ffffffc06067812 */ /* 0x000fe200078ec0ff */
[----:B------:R-:W-:Y:S01]  /*0480*/  VOTEU.ALL UP1, P0 ;  /* 0x00000000003f7886 */ /* 0x000fe20000020000 */
[----:B------:R-:W-:Y:S01]  /*0490*/  LOP3.LUT R11, R11, 0xfffffffc, RZ, 0xc0, !PT ;  /* 0xfffffffc0b0b7812 */ /* 0x000fe200078ec0ff */
[----:B------:R-:W-:Y:S01]  /*04a0*/  FMUL R13, R10, UR4 ;  /* 0x000000040a0d7c20 */ /* 0x000fe20008400000 */
[----:B------:R-:W1:Y:S01]  /*04b0*/  @!UP0 S2UR UR7, SR_CgaCtaId ;  /* 0x00000000000789c3 */ /* 0x000e620000008800 */
[----:B------:R-:W-:Y:S01]  /*04c0*/  IMAD.IADD R6, R5, 0x1, -R6 ;  /* 0x0000000105067824 */ /* 0x000fe200078e0a06 */
[----:B0-----:R-:W-:Y:S01]  /*04d0*/  I2FP.F32.U32 R5, UR8 ;  /* 0x0000000800057c45 */ /* 0x001fe20008201000 */
[----:B------:R-:W-:Y:S01]  /*04e0*/  ULDC UR4, c[0x0][0x150] ;  /* 0x0000540000047ab9 */ /* 0x000fe20000000800 */
[----:B------:R-:W-:Y:S01]  /*04f0*/  IMAD.IADD R11, R2, 0x1, -R11 ;  /* 0x00000001020b7824 */ /* 0x000fe200078e0a0b */
[----:B------:R-:W-:Y:S01]  /*0500*/  SHF.R.S32.HI R2, RZ, 0x1f, R3 ;  /* 0x0000001fff027819 */ /* 0x000fe20000011403 */
[----:B------:R-:W0:Y:S01]  /*0510*/  F2I.U32.TRUNC.NTZ R13, R13 ;  /* 0x0000000d000d7305 */ /* 0x000e22000020f000 */
[----:B------:R-:W-:Y:S01]  /*0520*/  FMUL R10, R5, UR4 ;  /* 0x00000004050a7c20 */ /* 0x000fe20008400000 */
[----:B------:R-:W-:Y:S01]  /*0530*/  IMAD R6, R6, 0x4, R11 ;  /* 0x0000000406067824 */ /* 0x000fe200078e020b */
[----:B------:R-:W-:Y:S01]  /*0540*/  LEA.HI R2, R2, R3, RZ, 0x2 ;  /* 0x0000000302027211 */ /* 0x000fe200078f10ff */
[----:B------:R-:W-:Y:S01]  /*0550*/  UMOV UR4, 0x20 ;  /* 0x0000002000047882 */ /* 0x000fe20000000000 */
[----:B------:R-:W-:Y:S01]  /*0560*/  @!UP0 UMOV UR6, 0x400 ;  /* 0x0000040000068882 */ /* 0x000fe20000000000 */
[----:B------:R-:W-:Y:S01]  /*0570*/  IMAD.SHL.U32 R5, R6, 0x4, RZ ;  /* 0x0000000406057824 */ /* 0x000fe200078e00ff */
[----:B------:R-:W-:Y:S01]  /*0580*/  LOP3.LUT R2, R2, 0xfffffffc, RZ, 0xc0, !PT ;  /* 0xfffffffc02027812 */ /* 0x000fe200078ec0ff */
[----:B------:R-:W4:Y:S01]  /*0590*/  F2I.U32.TRUNC.NTZ R10, R10 ;  /* 0x0000000a000a7305 */ /* 0x000f22000020f000 */
[----:B------:R-:W-:-:S04]  /*05a0*/  @!UP0 UIADD3 UR4, -UR4, 0x100000, URZ ;  /* 0x0010000004048890 */ /* 0x000fc8000fffe13f */
[----:B------:R-:W-:Y:S02]  /*05b0*/  @!UP0 USHF.L.U32 UR5, UR4, 0xb, URZ ;  /* 0x0000000b04058899 */ /* 0x000fe4000800063f */
[----:B------:R-:W-:Y:S01]  /*05c0*/  @!UP0 USHF.L.U32 UR4, UR4, 0x1, URZ ;  /* 0x0000000104048899 */ /* 0x000fe2000800063f */
[----:B--2---:R-:W-:Y:S01]  /*05d0*/  ISETP.EQ.U32.AND P3, PT, R14, 0x1, PT ;  /* 0x000000010e00780c */ /* 0x004fe20003f62070 */
[----:B------:R-:W-:Y:S01]  /*05e0*/  VIADD R14, R4, 0xffffffff ;  /* 0xffffffff040e7836 */ /* 0x000fe20000000000 */
[----:B------:R-:W-:Y:S01]  /*05f0*/  LOP3.LUT R6, R6, 0xc, R5, 0x78, !PT ;  /* 0x0000000c06067812 */ /* 0x000fe200078e7805 */
[----:B------:R-:W-:Y:S02]  /*0600*/  IMAD.IADD R3, R3, 0x1, -R2 ;  /* 0x0000000103037824 */ /* 0x000fe400078e0a02 */
[----:B0-----:R-:W-:Y:S01]  /*0610*/  IMAD.MOV R20, RZ, RZ, -R13 ;  /* 0x000000ffff147224 */ /* 0x001fe200078e0a0d */
[----:B------:R-:W-:Y:S01]  /*0620*/  ISETP.GE.U32.AND P5, PT, R14, 0x2, PT ;  /* 0x000000020e00780c */ /* 0x000fe20003fa6070 */
[----:B-1----:R-:W-:Y:S01]  /*0630*/  @!UP0 ULEA UR6, UR7, UR6, 0x18 ;  /* 0x0000000607068291 */ /* 0x002fe2000f8ec03f */
[----:B------:R-:W-:Y:S01]  /*0640*/  ISETP.NE.AND P1, PT, R3, 0x3, PT ;  /* 0x000000030300780c */ /* 0x000fe20003f25270 */
[----:B---3--:R-:W-:Y:S01]  /*0650*/  IMAD R5, R17, R20, R8 ;  /* 0x0000001411057224 */ /* 0x008fe200078e0208 */
[----:B------:R-:W-:Y:S01]  /*0660*/  VOTEU.ALL UP0, P0 ;  /* 0x00000000003f7886 */ /* 0x000fe20000000000 */
[----:B------:R-:W-:Y:S01]  /*0670*/  ISETP.LT.U32.AND P0, PT, R6, 0x2, !P2 ;  /* 0x000000020600780c */ /* 0x000fe20005701070 */
[----:B----4-:R-:W-:Y:S01]  /*0680*/  IMAD.MOV R7, RZ, RZ, -R10 ;  /* 0x000000ffff077224 */ /* 0x010fe200078e0a0a */
[----:B------:R-:W-:-:S02]  /*0690*/  ISETP.EQ.OR P1, PT, R3, RZ, !P1 ;  /* 0x000000ff0300720c */ /* 0x000fc40004f22670 */
[----:B------:R-:W-:Y:S01]  /*06a0*/  ISETP.NE.AND P4, PT, R5, R6, PT ;  /* 0x000000060500720c */ /* 0x000fe20003f85270 */
[----:B-----5:R-:W-:Y:S01]  /*06b0*/  IMAD R7, R12, R7, UR8 ;  /* 0x000000080c077e24 */ /* 0x020fe2000f8e0207 */
[C---:B------:R-:W-:Y:S01]  /*06c0*/  ISETP.EQ.AND P1, PT, R4.reuse, RZ, P1 ;  /* 0x000000ff0400720c */ /* 0x040fe20000f22270 */
[----:B------:R-:W0:Y:S02]  /*06d0*/  FENCE.VIEW.ASYNC.S ;  /* 0x00000000000073c6 */ /* 0x000e240000000000 */
[----:B0-----:R0:W1:Y:S01]  /*06e0*/  @!UP0 SYNCS.EXCH.64 URZ, [UR6+0x60], UR4 ;  /* 0x00006004063f85b2 */ /* 0x0010620008000100 */
[----:B------:R-:W-:Y:S02]  /*06f0*/  ISETP.NE.AND P2, PT, R4, RZ, PT ;  /* 0x000000ff0400720c */ /* 0x000fe40003f45270 */
[----:B------:R-:W-:Y:S02]  /*0700*/  ISETP.EQ.OR P4, PT, R7, RZ, !P4 ;  /* 0x000000ff0700720c */ /* 0x000fe40006782670 */
[----:B------:R-:W-:-:S02]  /*0710*/  SEL R2, RZ, 0x1, !P1 ;  /* 0x00000001ff027807 */ /* 0x000fc40004800000 */
[----:B------:R-:W-:Y:S02]  /*0720*/  PLOP3.LUT P0, PT, P0, P4, PT, 0x80, 0x0 ;  /* 0x000000000000781c */ /* 0x000fe40000709070 */
[----:B------:R-:W-:Y:S01]  /*0730*/  SEL R2, R2, 0x2, P5 ;  /* 0x0000000202027807 */ /* 0x000fe20002800000 */
[----:B------:R0:W2:Y:S01]  /*0740*/  @!UP1 SYNCS.EXCH.64 URZ, [UR6+0x68], UR4 ;  /* 0x00006804063f95b2 */ /* 0x0000a20008000100 */
[----:B------:R-:W-:Y:S01]  /*0750*/  NOP ;  /* 0x0000000000007918 */ /* 0x000fe20000000000 */
[----:B------:R-:W-:Y:S08]  /*0760*/  @!P3 BRA `(.L_x_3) ;  /* 0x000000000008b947 */ /* 0x000ff00003800000 */
[----:B-12---:R-:W-:Y:S01]  /*0770*/  UCGABAR_ARV ;  /* 0x00000000000079c7 */ /* 0x006fe20008000000 */
[----:B------:R-:W-:Y:S05]  /*0780*/  BRA `(.L_x_4) ;  /* 0x0000000000047947 */ /* 0x000fea0003800000 */
.L_x_3:
[----:B-12---:R-:W-:Y:S01]  /*0790*/  NOP ;  /* 0x0000000000007918 */ /* 0x006fe20000000000 */
.L_x_4:
[----:B------:R-:W1:Y:S01]  /*07a0*/  LDC R4, c[0x0][0x65c] ;  /* 0x00019700ff047b82 */ /* 0x000e620000000800 */
[----:B------:R-:W-:Y:S01]  /*07b0*/  IMAD.MOV.U32 R5, RZ, RZ, RZ ;  /* 0x000000ffff057224 */ /* 0x000fe200078e00ff */
[----:B-1----:R-:W-:Y:S01]  /*07c0*/  ISETP.NE.AND P4, PT, R4, 0x1, PT ;  /* 0x000000010400780c */ /* 0x002fe20003f85270 */
[----:B------:R-:W-:-:S12]  /*07d0*/  IMAD.U32 R4, RZ, RZ, UR8 ;  /* 0x00000008ff047e24 */ /* 0x000fd8000f8e00ff */
[----:B------:R-:W1:Y:S01]  /*07e0*/  @P4 LDC R13, c[0x0][0x10] ;  /* 0x00000400ff0d4b82 */ /* 0x000e620000000800 */
[----:B------:R-:W-:Y:S02]  /*07f0*/  @P4 IMAD.MOV.U32 R9, RZ, RZ, RZ ;  /* 0x000000ffff094224 */ /* 0x000fe400078e00ff */
[----:B------:R-:W-:-:S05]  /*0800*/  @P4 IMAD.MOV.U32 R15, RZ, RZ, RZ ;  /* 0x000000ffff0f4224 */ /* 0x000fca00078e00ff */
[----:B------:R-:W2:Y:S01]  /*0810*/  @!P4 LDC R11, c[0x0][0xc] ;  /* 0x00000300ff0bcb82 */ /* 0x000ea20000000800 */
[----:B-1----:R-:W-:-:S04]  /*0820*/  @P4 IMAD.WIDE.U32 R12, R13, UR8, R8 ;  /* 0x000000080d0c4c25 */ /* 0x002fc8000f8e0008 */
[----:B--2---:R-:W-:-:S04]  /*0830*/  @!P4 IMAD.WIDE.U32 R10, R8, R11, R4 ;  /* 0x0000000b080ac225 */ /* 0x004fc800078e0004 */
[----:B------:R-:W-:Y:S02]  /*0840*/  @P4 IMAD.MOV.U32 R4, RZ, RZ, R12 ;  /* 0x000000ffff044224 */ /* 0x000fe400078e000c */
[----:B------:R-:W-:Y:S02]  /*0850*/  @P4 IMAD.IADD R5, R13, 0x1, R15 ;  /* 0x000000010d054824 */ /* 0x000fe400078e020f */
[----:B------:R-:W-:Y:S02]  /*0860*/  @!P4 IMAD.MOV.U32 R4, RZ, RZ, R10 ;  /* 0x000000ffff04c224 */ /* 0x000fe400078e000a */
[----:B------:R-:W-:Y:S01]  /*0870*/  @!P4 IMAD.MOV.U32 R5, RZ, RZ, R11 ;  /* 0x000000ffff05c224 */ /* 0x000fe200078e000b */
[----:B------:R-:W-:Y:S06]  /*0880*/  @!P3 BRA `(.L_x_5) ;  /* 0x00000000000cb947 */ /* 0x000fec0003800000 */
[----:B------:R-:W-:Y:S01]  /*0890*/  UCGABAR_WAIT ;  /* 0x0000000000007dc7 */ /* 0x000fe20008000000 */
[----:B------:R-:W-:Y:S01]  /*08a0*/  CCTL.IVALL ;  /* 0x00000000ff00798f */ /* 0x000fe20002000000 */
[----:B------:R-:W-:Y:S05]  /*08b0*/  BRA `(.L_x_6) ;  /* 0x0000000000047947 */ /* 0x000fea0003800000 */
.L_x_5:
[----:B------:R-:W-:Y:S06]  /*08c0*/  BAR.SYNC.DEFER_BLOCKING 0x0 ;  /* 0x0000000000007b1d */ /* 0x000fec0000010000 */
.L_x_6:
[----:B------:R-:W-:Y:S05]  /*08d0*/  @!P2 BRA `(.L_x_7) ;  /* 0x0000004c0044a947 */ /* 0x000fea0003800000 */
[----:B------:R-:W-:-:S13]  /*08e0*/  ISETP.GT.U32.AND P1, PT, R14, 0x1, PT ;  /* 0x000000010e00780c */ /* 0x000fda0003f24070 */
[----:B0-----:R-:W-:Y:S05]  /*08f0*/  @P1 EXIT ;  /* 0x000000000000194d */ /* 0x001fea0003800000 */
[----:B------:R-:W-:Y:S01]  /*0900*/  ULDC.64 UR4, c[0x0][0x650] ;  /* 0x0001940000047ab9 */ /* 0x000fe20000000a00 */
[----:B------:R-:W-:Y:S01]  /*0910*/  PRMT R10, RZ, 0x7610, R10 ;  /* 0x00007610ff0a7816 */ /* 0x000fe2000000000a */
[----:B------:R-:W-:Y:S01]  /*0920*/  IMAD.MOV.U32 R11, RZ, RZ, -0x1 ;  /* 0xffffffffff0b7424 */ /* 0x000fe200078e00ff */
[----:B------:R-:W-:Y:S01]  /*0930*/  ISETP.GE.U32.AND P1, PT, R4, UR4, PT ;  /* 0x0000000404007c0c */ /* 0x000fe2000bf26070 */
[----:B------:R-:W-:Y:S02]  /*0940*/  IMAD.MOV.U32 R12, RZ, RZ, -0x1 ;  /* 0xffffffffff0c7424 */ /* 0x000fe400078e00ff */
[----:B------:R-:W-:Y:S01]  /*0950*/  IMAD.MOV.U32 R71, RZ, RZ, -0x1 ;  /* 0xffffffffff477424 */ /* 0x000fe200078e00ff */
[----:B------:R-:W-:-:S13]  /*0960*/  ISETP.GE.U32.AND.EX P1, PT, R5, UR5, PT, P1 ;  /* 0x0000000505007c0c */ /* 0x000fda000bf26110 */
[----:B------:R-:W-:Y:S05]  /*0970*/  @P1 BRA `(.L_x_8) ;  /* 0x0000000400241947 */ /* 0x000fea0003800000 */
[----:B------:R-:W0:Y:S01]  /*0980*/  LDC.64 R22, c[0x0][0x628] ;  /* 0x00018a00ff167b82 */ /* 0x000e220000000a00 */
[----:B------:R-:W-:Y:S02]  /*0990*/  IMAD.MOV.U32 R10, RZ, RZ, R4 ;  /* 0x000000ffff0a7224 */ /* 0x000fe400078e0004 */
[----:B------:R-:W-:-:S05]  /*09a0*/  IMAD.MOV.U32 R11, RZ, RZ, R5 ;  /* 0x000000ffff0b7224 */ /* 0x000fca00078e0005 */
[----:B------:R-:W1:Y:S08]  /*09b0*/  LDC R16, c[0x0][0x630] ;  /* 0x00018c00ff107b82 */ /* 0x000e700000000800 */
[----:B------:R-:W2:Y:S01]  /*09c0*/  LDC.64 R24, c[0x0][0x620] ;  /* 0x00018800ff187b82 */ /* 0x000ea20000000a00 */
[----:B0-----:R-:W-:-:S04]  /*09d0*/  ISETP.NE.U32.AND P1, PT, R22, RZ, PT ;  /* 0x000000ff1600720c */ /* 0x001fc80003f25070 */
[----:B------:R-:W-:-:S13]  /*09e0*/  ISETP.NE.AND.EX P1, PT, R23, RZ, PT, P1 ;  /* 0x000000ff1700720c */ /* 0x000fda0003f25310 */
[----:B-12---:R-:W-:Y:S05]  /*09f0*/  @!P1 BRA `(.L_x_9) ;  /* 0x0000000000289947 */ /* 0x006fea0003800000 */
[----:B------:R-:W0:Y:S02]  /*0a00*/  LDC R3, c[0x0][0x634] ;  /* 0x00018d00ff037b82 */ /* 0x000e240000000800 */
[----:B0-----:R-:W-:-:S05]  /*0a10*/  IADD3 R3, P1, R4, R3, RZ ;  /* 0x0000000304037210 */ /* 0x001fca0007f3e0ff */
[----:B------:R-:W-:-:S04]  /*0a20*/  IMAD.X R19, RZ, RZ, R5, P1 ;  /* 0x000000ffff137224 */ /* 0x000fc800008e0605 */
[----:B------:R-:W-:-:S04]  /*0a30*/  IMAD.WIDE.U32 R10, R19, R22, RZ ;  /* 0x00000016130a7225 */ /* 0x000fc800078e00ff */
[----:B------:R-:W-:-:S04]  /*0a40*/  IMAD.WIDE.U32 R12, P1, R3, R23, R10 ;  /* 0x00000017030c7225 */ /* 0x000fc8000782000a */
[----:B------:R-:W-:-:S04]  /*0a50*/  IMAD.WIDE.U32 R10, R3, R22, RZ ;  /* 0x00000016030a7225 */ /* 0x000fc800078e00ff */
[----:B------:R-:W-:Y:S01]  /*0a60*/  IMAD.X R15, RZ, RZ, RZ, P1 ;  /* 0x000000ffff0f7224 */ /* 0x000fe200008e06ff */
[----:B------:R-:W-:Y:S01]  /*0a70*/  IADD3 RZ, P1, R11, R12, RZ ;  /* 0x0000000c0bff7210 */ /* 0x000fe20007f3e0ff */
[----:B------:R-:W-:-:S04]  /*0a80*/  IMAD.MOV.U32 R14, RZ, RZ, R13 ;  /* 0x000000ffff0e7224 */ /* 0x000fc800078e000d */
[----:B------:R-:W-:-:S08]  /*0a90*/  IMAD.WIDE.U32.X R10, R19, R23, R14, P1 ;  /* 0x00000017130a7225 */ /* 0x000fd000008e040e */
.L_x_9:
[----:B------:R-:W0:Y:S01]  /*0aa0*/  LDC.64 R28, c[0x0][0x640] ;  /* 0x00019000ff1c7b82 */ /* 0x000e220000000a00 */
[--C-:B------:R-:W-:Y:S01]  /*0ab0*/  SHF.R.U64 R71, R10, R16, R11.reuse ;  /* 0x000000100a477219 */ /* 0x100fe2000000120b */
[----:B------:R-:W-:Y:S01]  /*0ac0*/  IMAD R20, R17, R20, R8 ;  /* 0x0000001411147224 */ /* 0x000fe200078e0208 */
[----:B------:R-:W-:Y:S01]  /*0ad0*/  SHF.R.U32.HI R3, RZ, R16, R11 ;  /* 0x00000010ff037219 */ /* 0x000fe2000001160b */
[----:B------:R-:W-:Y:S01]  /*0ae0*/  IMAD.MOV.U32 R17, RZ, RZ, 0x1 ;  /* 0x00000001ff117424 */ /* 0x000fe200078e00ff */
[----:B------:R-:W-:-:S03]  /*0af0*/  IADD3 R9, P1, RZ, -R71, RZ ;  /* 0x80000047ff097210 */ /* 0x000fc60007f3e0ff */
[----:B------:R-:W1:Y:S02]  /*0b00*/  LDC R14, c[0x0][0x618] ;  /* 0x00018600ff0e7b82 */ /* 0x000e640000000800 */
[----:B------:R-:W-:Y:S02]  /*0b10*/  IMAD.X R3, RZ, RZ, ~R3, P1 ;  /* 0x000000ffff037224 */ /* 0x000fe400008e0e03 */
[----:B------:R-:W-:-:S04]  /*0b20*/  IMAD.WIDE.U32 R10, R9, R24, R4 ;  /* 0x00000018090a7225 */ /* 0x000fc800078e0004 */
[----:B------:R-:W2:Y:S01]  /*0b30*/  LDC R18, c[0x0][0x608] ;  /* 0x00018200ff127b82 */ /* 0x000ea20000000800 */
[----:B------:R-:W-:Y:S02]  /*0b40*/  IMAD R12, R3, R24, RZ ;  /* 0x00000018030c7224 */ /* 0x000fe400078e02ff */
[----:B------:R-:W-:Y:S02]  /*0b50*/  IMAD.MOV.U32 R3, RZ, RZ, -0x1 ;  /* 0xffffffffff037424 */ /* 0x000fe400078e00ff */
[----:B------:R-:W-:-:S03]  /*0b60*/  IMAD R9, R9, R25, R12 ;  /* 0x0000001909097224 */ /* 0x000fc600078e020c */
[----:B------:R-:W3:Y:S01]  /*0b70*/  LDC R26, c[0x0][0x658] ;  /* 0x00019600ff1a7b82 */ /* 0x000ee20000000800 */
[----:B------:R-:W-:Y:S01]  /*0b80*/  IMAD.IADD R9, R11, 0x1, R9 ;  /* 0x000000010b097824 */ /* 0x000fe200078e0209 */
[----:B0-----:R-:W-:-:S04]  /*0b90*/  ISETP.NE.U32.AND P1, PT, R28, RZ, PT ;  /* 0x000000ff1c00720c */ /* 0x001fc80003f25070 */
[----:B------:R-:W-:Y:S02]  /*0ba0*/  ISETP.NE.AND.EX P1, PT, R29, RZ, PT, P1 ;  /* 0x000000ff1d00720c */ /* 0x000fe40003f25310 */
[----:B------:R-:W0:Y:S01]  /*0bb0*/  LDC R22, c[0x0][0x600] ;  /* 0x00018000ff167b82 */ /* 0x000e220000000800 */
[-CC-:B-1----:R-:W-:Y:S02]  /*0bc0*/  SHF.R.U64 R16, R10, R14.reuse, R9.reuse ;  /* 0x0000000e0a107219 */ /* 0x182fe40000001209 */
[----:B------:R-:W-:-:S05]  /*0bd0*/  SHF.R.U32.HI R9, RZ, R14, R9 ;  /* 0x0000000eff097219 */ /* 0x000fca0000011609 */
[----:B------:R-:W1:Y:S01]  /*0be0*/  LDC R19, c[0x0][0x648] ;  /* 0x00019200ff137b82 */ /* 0x000e620000000800 */
[-CC-:B--2---:R-:W-:Y:S02]  /*0bf0*/  SHF.R.U64 R25, R16, R18.reuse, R9.reuse ;  /* 0x0000001210197219 */ /* 0x184fe40000001209 */
[----:B------:R-:W-:-:S05]  /*0c00*/  SHF.R.U32.HI R9, RZ, R18, R9 ;  /* 0x00000012ff097219 */ /* 0x000fca0000011609 */
[----:B------:R-:W2:Y:S01]  /*0c10*/  LDC R21, c[0x0][0x638] ;  /* 0x00018e00ff157b82 */ /* 0x000ea20000000800 */
[-CC-:B---3--:R-:W-:Y:S02]  /*0c20*/  SHF.R.U64 R18, R25, R26.reuse, R9.reuse ;  /* 0x0000001a19127219 */ /* 0x188fe40000001209 */
[-C--:B------:R-:W-:Y:S02]  /*0c30*/  SHF.L.U32 R3, R3, R26.reuse, RZ ;  /* 0x0000001a03037219 */ /* 0x080fe400000006ff */
[----:B------:R-:W-:Y:S01]  /*0c40*/  SHF.R.U32.HI R9, RZ, R26, R9 ;  /* 0x0000001aff097219 */ /* 0x000fe20000011609 */
[----:B------:R-:W-:Y:S01]  /*0c50*/  IMAD.MOV.U32 R8, RZ, RZ, R18 ;  /* 0x000000ffff087224 */ /* 0x000fe200078e0012 */
[----:B------:R-:W-:Y:S01]  /*0c60*/  LOP3.LUT R14, RZ, R3, RZ, 0x33, !PT ;  /* 0x00000003ff0e7212 */ /* 0x000fe200078e33ff */
[----:B------:R-:W3:Y:S01]  /*0c70*/  LDC R23, c[0x0][0x610] ;  /* 0x00018400ff177b82 */ /* 0x000ee20000000800 */
[----:B------:R-:W-:Y:S05]  /*0c80*/  @!P1 BRA `(.L_x_10) ;  /* 0x0000000000289947 */ /* 0x000fea0003800000 */
[----:B------:R-:W4:Y:S02]  /*0c90*/  LDC R3, c[0x0][0x64c] ;  /* 0x00019300ff037b82 */ /* 0x000f240000000800 */
[----:B----4-:R-:W-:-:S05]  /*0ca0*/  IADD3 R3, P1, R18, R3, RZ ;  /* 0x0000000312037210 */ /* 0x010fca0007f3e0ff */
        /* <DEDUP_REMOVED lines=8> */
.L_x_10:
[----:B-1----:R-:W-:Y:S01]  /*0d30*/  SHF.R.U64 R8, R8, R19, R9 ;  /* 0x0000001308087219 */ /* 0x002fe20000001209 */
[----:B0-----:R-:W-:Y:S01]  /*0d40*/  VIADD R9, R22, 0xffffffff ;  /* 0xffffffff16097836 */ /* 0x001fe20000000000 */
[----:B------:R-:W-:Y:S02]  /*0d50*/  SHF.L.U32 R3, R17, R26, RZ ;  /* 0x0000001a11037219 */ /* 0x000fe400000006ff */
[----:B------:R-:W-:Y:S01]  /*0d60*/  LOP3.LUT R14, R25, R14, RZ, 0xc0, !PT ;  /* 0x0000000e190e7212 */ /* 0x000fe200078ec0ff */
[----:B------:R-:W-:Y:S01]  /*0d70*/  IMAD.MOV R10, RZ, RZ, -R8 ;  /* 0x000000ffff0a7224 */ /* 0x000fe200078e0a08 */
[----:B------:R-:W-:-:S03]  /*0d80*/  SEL R7, R7, R20, !P4 ;  /* 0x0000001407077207 */ /* 0x000fc60006000000 */
[----:B------:R-:W-:Y:S01]  /*0d90*/  IMAD R14, R3, R8, R14 ;  /* 0x00000008030e7224 */ /* 0x000fe200078e020e */
[----:B------:R-:W-:Y:S01]  /*0da0*/  LOP3.LUT R8, R16, R9, RZ, 0xc0, !PT ;  /* 0x0000000910087212 */ /* 0x000fe200078ec0ff */
[----:B--2---:R-:W-:Y:S02]  /*0db0*/  IMAD R3, R10, R21, R18 ;  /* 0x000000150a037224 */ /* 0x004fe400078e0212 */
[----:B---3--:R-:W-:Y:S02]  /*0dc0*/  IMAD R7, R14, R23, R7 ;  /* 0x000000170e077224 */ /* 0x008fe400078e0207 */
[----:B------:R-:W-:Y:S02]  /*0dd0*/  IMAD R8, R3, R22, R8 ;  /* 0x0000001603087224 */ /* 0x000fe400078e0208 */
[----:B------:R-:W-:-:S03]  /*0de0*/  IMAD.MOV.U32 R10, RZ, RZ, 0x1 ;  /* 0x00000001ff0a7424 */ /* 0x000fc600078e00ff */
[----:B------:R-:W-:Y:S02]  /*0df0*/  SEL R12, R8, R7, !P4 ;  /* 0x00000007080c7207 */ /* 0x000fe40006000000 */
[----:B------:R-:W-:-:S07]  /*0e00*/  SEL R11, R7, R8, !P4 ;  /* 0x00000008070b7207 */ /* 0x000fce0006000000 */
.L_x_8:
[----:B------:R-:W-:-:S08]  /*0e10*/  NOP ;  /* 0x0000000000007918 */ /* 0x000fd00000000000 */
[----:B------:R-:W0:Y:S02]  /*0e20*/  USETMAXREG.TRY_ALLOC.CTAPOOL UP0, 0xe8 ;  /* 0x000000e8000079c8 */ /* 0x000e240008000600 */
[----:B0-----:R-:W-:-:S13]  /*0e30*/  PLOP3.LUT P1, PT, PT, PT, UP0, 0x80, 0x0 ;  /* 0x000000000000781c */ /* 0x001fda0003f2f008 */
[----:B------:R-:W-:Y:S05]  /*0e40*/  @!P1 BRA `(.L_x_8) ;  /* 0xfffffffc00f09947 */ /* 0x000fea000383ffff */
[----:B------:R-:W-:Y:S01]  /*0e50*/  ULDC.64 UR4, c[0x0][0x598] ;  /* 0x0001660000047ab9 */ /* 0x000fe20000000a00 */
[----:B------:R-:W-:Y:S01]  /*0e60*/  ULDC.64 UR16, c[0x0][0x208] ;  /* 0x0000820000107ab9 */ /* 0x000fe20000000a00 */
[----:B------:R-:W-:-:S04]  /*0e70*/  ISETP.NE.U32.AND P1, PT, RZ, UR4, PT ;  /* 0x00000004ff007c0c */ /* 0x000fc8000bf25070 */
[----:B------:R-:W-:-:S13]  /*0e80*/  ISETP.NE.AND.EX P1, PT, RZ, UR5, PT, P1 ;  /* 0x00000005ff007c0c */ /* 0x000fda000bf25310 */
[----:B------:R-:W-:Y:S05]  /*0e90*/  @!P1 BRA `(.L_x_11) ;  /* 0x00000000001c9947 */ /* 0x000fea0003800000 */
[----:B------:R-:W0:Y:S02]  /*0ea0*/  LDC.64 R8, c[0x0][0x598] ;  /* 0x00016600ff087b82 */ /* 0x000e240000000a00 */
[----:B0-----:R-:W2:Y:S02]  /*0eb0*/  LDG.E.64 R8, desc[UR16][R8.64] ;  /* 0x0000001008087981 */ /* 0x001ea4000c1e1b00 */
[----:B--2---:R-:W-:-:S04]  /*0ec0*/  ISETP.NE.U32.AND P1, PT, R8, RZ, PT ;  /* 0x000000ff0800720c */ /* 0x004fc80003f25070 */
[----:B------:R-:W-:-:S13]  /*0ed0*/  ISETP.NE.AND.EX P1, PT, R9, RZ, PT, P1 ;  /* 0x000000ff0900720c */ /* 0x000fda0003f25310 */
[----:B------:R-:W-:Y:S05]  /*0ee0*/  @!P1 BRA `(.L_x_11) ;  /* 0x0000000000089947 */ /* 0x000fea0003800000 */
[----:B------:R0:W5:Y:S01]  /*0ef0*/  LD.E R3, desc[UR16][R8.64] ;  /* 0x0000001008037980 */ /* 0x000162000c101900 */
[----:B------:R-:W-:Y:S05]  /*0f00*/  BRA `(.L_x_12) ;  /* 0x0000000000207947 */ /* 0x000fea0003800000 */
.L_x_11:
[----:B------:R-:W-:Y:S02]  /*0f10*/  ULDC.64 UR4, c[0x0][0x588] ;  /* 0x0001620000047ab9 */ /* 0x000fe40000000a00 */
[----:B------:R-:W-:-:S04]  /*0f20*/  ISETP.NE.U32.AND P1, PT, RZ, UR4, PT ;  /* 0x00000004ff007c0c */ /* 0x000fc8000bf25070 */
[----:B------:R-:W-:-:S13]  /*0f30*/  ISETP.NE.AND.EX P1, PT, RZ, UR5, PT, P1 ;  /* 0x00000005ff007c0c */ /* 0x000fda000bf25310 */
[----:B------:R-:W-:Y:S05]  /*0f40*/  @!P1 BRA `(.L_x_13) ;  /* 0x00000000000c9947 */ /* 0x000fea0003800000 */
[----:B------:R-:W0:Y:S02]  /*0f50*/  LDC.64 R8, c[0x0][0x588] ;  /* 0x00016200ff087b82 */ /* 0x000e240000000a00 */
[----:B0-----:R1:W5:Y:S01]  /*0f60*/  LDG.E R3, desc[UR16][R8.64] ;  /* 0x0000001008037981 */ /* 0x001362000c1e1900 */
[----:B------:R-:W-:Y:S05]  /*0f70*/  BRA `(.L_x_12) ;  /* 0x0000000000047947 */ /* 0x000fea0003800000 */
.L_x_13:
[----:B------:R-:W2:Y:S02]  /*0f80*/  LDC R3, c[0x0][0x580] ;  /* 0x00016000ff037b82 */ /* 0x000ea40000000800 */
.L_x_12:
[----:B------:R-:W-:Y:S02]  /*0f90*/  ULDC.64 UR4, c[0x0][0x5a0] ;  /* 0x0001680000047ab9 */ /* 0x000fe40000000a00 */
[----:B------:R-:W-:-:S04]  /*0fa0*/  ISETP.NE.U32.AND P1, PT, RZ, UR4, PT ;  /* 0x00000004ff007c0c */ /* 0x000fc8000bf25070 */
[----:B------:R-:W-:-:S13]  /*0fb0*/  ISETP.NE.AND.EX P1, PT, RZ, UR5, PT, P1 ;  /* 0x00000005ff007c0c */ /* 0x000fda000bf25310 */
[----:B------:R-:W-:Y:S05]  /*0fc0*/  @!P1 BRA `(.L_x_14) ;  /* 0x00000000001c9947 */ /* 0x000fea0003800000 */
[----:B01----:R-:W0:Y:S02]  /*0fd0*/  LDC.64 R8, c[0x0][0x5a0] ;  /* 0x00016800ff087b82 */ /* 0x003e240000000a00 */
[----:B0-----:R-:W3:Y:S02]  /*0fe0*/  LDG.E.64 R8, desc[UR16][R8.64] ;  /* 0x0000001008087981 */ /* 0x001ee4000c1e1b00 */
[----:B---3--:R-:W-:-:S04]  /*0ff0*/  ISETP.NE.U32.AND P1, PT, R8, RZ, PT ;  /* 0x000000ff0800720c */ /* 0x008fc80003f25070 */
[----:B------:R-:W-:-:S13]  /*1000*/  ISETP.NE.AND.EX P1, PT, R9, RZ, PT, P1 ;  /* 0x000000ff0900720c */ /* 0x000fda0003f25310 */
[----:B------:R-:W-:Y:S05]  /*1010*/  @!P1 BRA `(.L_x_14) ;  /* 0x0000000000089947 */ /* 0x000fea0003800000 */
[----:B------:R0:W5:Y:S01]  /*1020*/  LD.E R7, desc[UR16][R8.64] ;  /* 0x0000001008077980 */ /* 0x000162000c101900 */
[----:B------:R-:W-:Y:S05]  /*1030*/  BRA `(.L_x_15) ;  /* 0x0000000000207947 */ /* 0x000fea0003800000 */
.L_x_14:
[----:B------:R-:W-:Y:S02]  /*1040*/  ULDC.64 UR4, c[0x0][0x590] ;  /* 0x0001640000047ab9 */ /* 0x000fe40000000a00 */
[----:B------:R-:W-:-:S04]  /*1050*/  ISETP.NE.U32.AND P1, PT, RZ, UR4, PT ;  /* 0x00000004ff007c0c */ /* 0x000fc8000bf25070 */
[----:B------:R-:W-:-:S13]  /*1060*/  ISETP.NE.AND.EX P1, PT, RZ, UR5, PT, P1 ;  /* 0x00000005ff007c0c */ /* 0x000fda000bf25310 */
[----:B------:R-:W-:Y:S05]  /*1070*/  @!P1 BRA `(.L_x_16) ;  /* 0x00000000000c9947 */ /* 0x000fea0003800000 */
[----:B01----:R-:W0:Y:S02]  /*1080*/  LDC.64 R8, c[0x0][0x590] ;  /* 0x00016400ff087b82 */ /* 0x003e240000000a00 */
[----:B0-----:R1:W5:Y:S01]  /*1090*/  LDG.E R7, desc[UR16][R8.64] ;  /* 0x0000001008077981 */ /* 0x001362000c1e1900 */
[----:B------:R-:W-:Y:S05]  /*10a0*/  BRA `(.L_x_15) ;  /* 0x0000000000047947 */ /* 0x000fea0003800000 */
.L_x_16:
[----:B------:R-:W3:Y:S02]  /*10b0*/  LDC R7, c[0x0][0x584] ;  /* 0x00016100ff077b82 */ /* 0x000ee40000000800 */
.L_x_15:
[----:B------:R-:W-:-:S13]  /*10c0*/  LOP3.LUT P1, RZ, R10, 0xff, RZ, 0xc0, !PT ;  /* 0x000000ff0aff7812 */ /* 0x000fda000782c0ff */
[----:B------:R-:W-:Y:S05]  /*10d0*/  @!P1 EXIT ;  /* 0x000000000000994d */ /* 0x000fea0003800000 */
[----:B------:R-:W-:Y:S01]  /*10e0*/  ULDC UR4, c[0x0][0x28c] ;  /* 0x0000a30000047ab9 */ /* 0x000fe20000000800 */
[----:B------:R-:W-:Y:S01]  /*10f0*/  LOP3.LUT R81, R2, 0x1, RZ, 0xfc, !PT ;  /* 0x0000000102517812 */ /* 0x000fe200078efcff */
[----:B------:R-:W-:-:S04]  /*1100*/  UIADD3 UR4, UR4, 0x7f, URZ ;  /* 0x0000007f04047890 */ /* 0x000fc8000fffe03f */
[----:B------:R-:W-:-:S04]  /*1110*/  USHF.R.S32.HI UR5, URZ, 0x1f, UR4 ;  /* 0x0000001f3f057899 */ /* 0x000fc80008011404 */
[----:B------:R-:W-:-:S03]  /*1120*/  ULEA.HI UR5, UR5, UR4, URZ, 0x7 ;  /* 0x0000000405057291 */ /* 0x000fc6000f8f383f */
[----:B------:R-:W-:Y:S01]  /*1130*/  UMOV UR4, URZ ;  /* 0x0000003f00047c82 */ /* 0x000fe20008000000 */
[----:B------:R-:W-:-:S03]  /*1140*/  USHF.R.S32.HI UR9, URZ, 0x7, UR5 ;  /* 0x000000073f097899 */ /* 0x000fc60008011405 */
[----:B------:R-:W-:-:S09]  /*1150*/  UMOV UR5, URZ ;  /* 0x0000003f00057c82 */ /* 0x000fd20008000000 */
.L_x_107:
[----:B01----:R-:W-:Y:S01]  /*1160*/  LOP3.LUT R8, R0, 0x80, RZ, 0xc0, !PT ;  /* 0x0000008000087812 */ /* 0x003fe200078ec0ff */
[----:B------:R-:W0:Y:S01]  /*1170*/  S2UR UR13, SR_CgaCtaId ;  /* 0x00000000000d79c3 */ /* 0x000e220000008800 */
[----:B------:R-:W-:Y:S01]  /*1180*/  UMOV UR12, 0x400 ;  /* 0x00000400000c7882 */ /* 0x000fe20000000000 */
[----:B------:R-:W-:Y:S01]  /*1190*/  UMOV UR6, URZ ;  /* 0x0000003f00067c82 */ /* 0x000fe20008000000 */
[----:B------:R-:W-:Y:S01]  /*11a0*/  SHF.R.U32.HI R8, RZ, 0x7, R8 ;  /* 0x00000007ff087819 */ /* 0x000fe20000011608 */
[----:B------:R-:W-:Y:S01]  /*11b0*/  UMOV UR7, URZ ;  /* 0x0000003f00077c82 */ /* 0x000fe20008000000 */
[----:B------:R-:W-:Y:S01]  /*11c0*/  UMOV UR18, UR5 ;  /* 0x0000000500127c82 */ /* 0x000fe20008000000 */
[----:B------:R-:W-:Y:S02]  /*11d0*/  CS2R R14, SRZ ;  /* 0x00000000000e7805 */ /* 0x000fe4000001ff00 */
[----:B------:R-:W-:Y:S01]  /*11e0*/  CS2R R16, SRZ ;  /* 0x0000000000107805 */ /* 0x000fe2000001ff00 */
[----:B------:R-:W1:Y:S01]  /*11f0*/  LDC R9, c[0x0][0x28c] ;  /* 0x0000a300ff097b82 */ /* 0x000e620000000800 */
[----:B----4-:R-:W4:Y:S01]  /*1200*/  SHFL.IDX PT, R8, R8, RZ, 0x1f ;  /* 0x00001fff08087589 */ /* 0x010f2200000e0000 */
[----:B------:R-:W-:-:S02]  /*1210*/  CS2R R18, SRZ ;  /* 0x0000000000127805 */ /* 0x000fc4000001ff00 */
[----:B------:R-:W-:Y:S02]  /*1220*/  CS2R R20, SRZ ;  /* 0x0000000000147805 */ /* 0x000fe4000001ff00 */
[----:B------:R-:W-:Y:S02]  /*1230*/  CS2R R56, SRZ ;  /* 0x0000000000387805 */ /* 0x000fe4000001ff00 */
[----:B------:R-:W-:Y:S02]  /*1240*/  CS2R R58, SRZ ;  /* 0x00000000003a7805 */ /* 0x000fe4000001ff00 */
[----:B------:R-:W-:Y:S02]  /*1250*/  CS2R R60, SRZ ;  /* 0x00000000003c7805 */ /* 0x000fe4000001ff00 */
[----:B------:R-:W-:Y:S02]  /*1260*/  CS2R R62, SRZ ;  /* 0x00000000003e7805 */ /* 0x000fe4000001ff00 */
[----:B------:R-:W-:-:S02]  /*1270*/  CS2R R64, SRZ ;  /* 0x0000000000407805 */ /* 0x000fc4000001ff00 */
[----:B------:R-:W-:Y:S02]  /*1280*/  CS2R R66, SRZ ;  /* 0x0000000000427805 */ /* 0x000fe4000001ff00 */
[----:B------:R-:W-:Y:S01]  /*1290*/  CS2R R68, SRZ ;  /* 0x0000000000447805 */ /* 0x000fe2000001ff00 */
[----:B------:R-:W-:Y:S01]  /*12a0*/  IMAD.MOV.U32 R70, RZ, RZ, RZ ;  /* 0x000000ffff467224 */ /* 0x000fe200078e00ff */
[----:B------:R-:W-:Y:S02]  /*12b0*/  CS2R R72, SRZ ;  /* 0x0000000000487805 */ /* 0x000fe4000001ff00 */
[----:B------:R-:W-:Y:S02]  /*12c0*/  CS2R R74, SRZ ;  /* 0x00000000004a7805 */ /* 0x000fe4000001ff00 */
[----:B------:R-:W-:Y:S02]  /*12d0*/  CS2R R76, SRZ ;  /* 0x00000000004c7805 */ /* 0x000fe4000001ff00 */
[----:B------:R-:W-:Y:S01]  /*12e0*/  CS2R R78, SRZ ;  /* 0x00000000004e7805 */ /* 0x000fe2000001ff00 */
[----:B------:R-:W-:Y:S01]  /*12f0*/  IMAD.MOV.U32 R80, RZ, RZ, RZ ;  /* 0x000000ffff507224 */ /* 0x000fe200078e00ff */
[----:B------:R-:W-:Y:S01]  /*1300*/  CS2R R24, SRZ ;  /* 0x0000000000187805 */ /* 0x000fe2000001ff00 */
[----:B--2---:R-:W-:Y:S01]  /*1310*/  IMAD.U32 R22, RZ, RZ, UR4 ;  /* 0x00000004ff167e24 */ /* 0x004fe2000f8e00ff */
[----:B------:R-:W-:-:S02]  /*1320*/  CS2R R26, SRZ ;  /* 0x00000000001a7805 */ /* 0x000fc4000001ff00 */
[----:B------:R-:W-:Y:S02]  /*1330*/  CS2R R28, SRZ ;  /* 0x00000000001c7805 */ /* 0x000fe4000001ff00 */
[----:B------:R-:W-:Y:S02]  /*1340*/  CS2R R30, SRZ ;  /* 0x00000000001e7805 */ /* 0x000fe4000001ff00 */
[----:B------:R-:W-:Y:S02]  /*1350*/  CS2R R32, SRZ ;  /* 0x0000000000207805 */ /* 0x000fe4000001ff00 */
[----:B------:R-:W-:Y:S02]  /*1360*/  CS2R R34, SRZ ;  /* 0x0000000000227805 */ /* 0x000fe4000001ff00 */
[----:B-1----:R-:W-:Y:S02]  /*1370*/  ISETP.GE.AND P1, PT, R9, 0x1, PT ;  /* 0x000000010900780c */ /* 0x002fe40003f26270 */
[----:B------:R-:W-:-:S02]  /*1380*/  CS2R R36, SRZ ;  /* 0x0000000000247805 */ /* 0x000fc4000001ff00 */
[----:B----4-:R-:W-:Y:S02]  /*1390*/  R2UR UR8, R8 ;  /* 0x00000000080872ca */ /* 0x010fe400000e0000 */
[----:B------:R-:W-:Y:S02]  /*13a0*/  CS2R R38, SRZ ;  /* 0x0000000000267805 */ /* 0x000fe4000001ff00 */
[----:B------:R-:W-:Y:S02]  /*13b0*/  CS2R R40, SRZ ;  /* 0x0000000000287805 */ /* 0x000fe4000001ff00 */
[----:B------:R-:W-:Y:S02]  /*13c0*/  CS2R R42, SRZ ;  /* 0x00000000002a7805 */ /* 0x000fe4000001ff00 */
[----:B------:R-:W-:Y:S02]  /*13d0*/  CS2R R44, SRZ ;  /* 0x00000000002c7805 */ /* 0x000fe4000001ff00 */
[----:B------:R-:W-:-:S02]  /*13e0*/  CS2R R46, SRZ ;  /* 0x00000000002e7805 */ /* 0x000fc4000001ff00 */
[----:B------:R-:W-:Y:S02]  /*13f0*/  CS2R R48, SRZ ;  /* 0x0000000000307805 */ /* 0x000fe4000001ff00 */
[----:B------:R-:W-:Y:S02]  /*1400*/  CS2R R50, SRZ ;  /* 0x0000000000327805 */ /* 0x000fe4000001ff00 */
[----:B------:R-:W-:Y:S02]  /*1410*/  CS2R R52, SRZ ;  /* 0x0000000000347805 */ /* 0x000fe4000001ff00 */
[----:B------:R-:W-:Y:S01]  /*1420*/  CS2R R54, SRZ ;  /* 0x0000000000367805 */ /* 0x000fe2000001ff00 */
[----:B------:R-:W-:-:S04]  /*1430*/  ULEA.HI UR10, UR8, UR8, URZ, 0x1 ;  /* 0x00000008080a7291 */ /* 0x000fc8000f8f083f */
[----:B------:R-:W-:Y:S02]  /*1440*/  ULOP3.LUT UR11, UR10, 0x7fffe, URZ, 0xc0, !UPT ;  /* 0x0007fffe0a0b7892 */ /* 0x000fe4000f8ec03f */
[----:B0-----:R-:W-:Y:S02]  /*1450*/  ULEA UR10, UR13, UR12, 0x18 ;  /* 0x0000000c0d0a7291 */ /* 0x001fe4000f8ec03f */
[----:B------:R-:W-:-:S03]  /*1460*/  UIADD3 UR11, UR8, -UR11, URZ ;  /* 0x8000000b080b7290 */ /* 0x000fc6000fffe03f */
[----:B------:R-:W-:Y:S01]  /*1470*/  UMOV UR8, URZ ;  /* 0x0000003f00087c82 */ /* 0x000fe20008000000 */
[----:B------:R-:W-:-:S04]  /*1480*/  ULEA UR11, UR11, UR10, 0xd ;  /* 0x0000000a0b0b7291 */ /* 0x000fc8000f8e683f */
[----:B------:R-:W-:-:S04]  /*1490*/  UIADD3 UR11, UR11, 0x100, URZ ;  /* 0x000001000b0b7890 */ /* 0x000fc8000fffe03f */
[----:B------:R-:W-:-:S04]  /*14a0*/  USHF.R.U32.HI UR11, URZ, 0x4, UR11 ;  /* 0x000000043f0b7899 */ /* 0x000fc8000801160b */
[----:B------:R-:W-:Y:S01]  /*14b0*/  ULOP3.LUT UR11, UR11, 0x3fff, URZ, 0xc0, !UPT ;  /* 0x00003fff0b0b7892 */ /* 0x000fe2000f8ec03f */
[----:B------:R-:W-:Y:S11]  /*14c0*/  @!P1 BRA `(.L_x_17) ;  /* 0x0000000400a09947 */ /* 0x000ff60003800000 */
[----:B------:R-:W-:-:S13]  /*14d0*/  ISETP.NE.AND P2, PT, R81, 0x3, PT ;  /* 0x000000035100780c */ /* 0x000fda0003f45270 */
[----:B------:R-:W-:Y:S05]  /*14e0*/  @!P2 BRA `(.L_x_18) ;  /* 0x000000000004a947 */ /* 0x000fea0003800000 */
[----:B------:R-:W-:Y:S01]  /*14f0*/  BPT.TRAP 0x1 ;  /* 0x000000040000795c */ /* 0x000fe20000300000 */
.L_x_18:
[----:B------:R-:W-:Y:S01]  /*1500*/  ULEA UR6, UR5, UR10, 0x3 ;  /* 0x0000000a05067291 */ /* 0x000fe2000f8e183f */
[----:B------:R-:W-:-:S05]  /*1510*/  IMAD.U32 R8, RZ, RZ, UR4 ;  /* 0x00000004ff087e24 */ /* 0x000fca000f8e00ff */
[----:B------:R-:W-:-:S04]  /*1520*/  SHF.L.U32 R8, R8, 0x1f, RZ ;  /* 0x0000001f08087819 */ /* 0x000fc800000006ff */
[----:B------:R0:W1:Y:S01]  /*1530*/  SYNCS.PHASECHK.TRANS64.TRYWAIT P1, [UR6], R8 ;  /* 0x00000008ff0075a7 */ /* 0x0000620008020146 */
[----:B------:R-:W-:Y:S05]  /*1540*/  @!P2 BRA `(.L_x_19) ;  /* 0x000000000004a947 */ /* 0x000fea0003800000 */
[----:B------:R-:W-:Y:S01]  /*1550*/  BPT.TRAP 0x1 ;  /* 0x000000040000795c */ /* 0x000fe20000300000 */
.L_x_19:
[----:B-1----:R-:W-:Y:S05]  /*1560*/  @P1 BRA `(.L_x_20) ;  /* 0x0000000000081947 */ /* 0x002fea0003800000 */
[----:B------:R-:W1:Y:S02]  /*1570*/  SYNCS.PHASECHK.TRANS64.TRYWAIT P1, [UR6], R8 ;  /* 0x00000008ff0075a7 */ /* 0x000e640008020146 */
[----:B-1----:R-:W-:Y:S05]  /*1580*/  @!P1 BRA `(.L_x_21) ;  /* 0x0000005400989947 */ /* 0x002fea0003800000 */
.L_x_20:
[----:B------:R-:W-:Y:S01]  /*1590*/  UIADD3 UR6, UR10, 0x14100, URZ ;  /* 0x000141000a067890 */ /* 0x000fe2000fffe03f */
[----:B------:R-:W-:Y:S01]  /*15a0*/  WARPGROUP.ARRIVE ;  /* 0x00000000000079c5 */ /* 0x000fe20000000000 */
[----:B------:R-:W-:Y:S01]  /*15b0*/  ULOP3.LUT UR8, UR11, 0x10000, URZ, 0xfc, !UPT ;  /* 0x000100000b087892 */ /* 0x000fe2000f8efc3f */
[----:B------:R-:W-:Y:S01]  /*15c0*/  CS2R R14, SRZ ;  /* 0x00000000000e7805 */ /* 0x000fe2000001ff00 */
[----:B------:R-:W-:Y:S01]  /*15d0*/  USHF.R.U32.HI UR6, URZ, 0x4, UR6 ;  /* 0x000000043f067899 */ /* 0x000fe20008011606 */
[----:B------:R-:W-:Y:S01]  /*15e0*/  CS2R R16, SRZ ;  /* 0x0000000000107805 */ /* 0x000fe2000001ff00 */
[----:B------:R-:W-:Y:S01]  /*15f0*/  UMOV UR13, 0x40000040 ;  /* 0x40000040000d7882 */ /* 0x000fe20000000000 */
[----:B------:R-:W-:Y:S01]  /*1600*/  UMOV UR15, 0x40000040 ;  /* 0x40000040000f7882 */ /* 0x000fe20000000000 */
[----:B------:R-:W-:Y:S01]  /*1610*/  ULOP3.LUT UR6, UR6, 0x3fff, URZ, 0xc0, !UPT ;  /* 0x00003fff06067892 */ /* 0x000fe2000f8ec03f */
[----:B------:R-:W-:Y:S02]  /*1620*/  CS2R R18, SRZ ;  /* 0x0000000000127805 */ /* 0x000fe4000001ff00 */
[----:B------:R-:W-:-:S02]  /*1630*/  CS2R R20, SRZ ;  /* 0x0000000000147805 */ /* 0x000fc4000001ff00 */
[----:B------:R-:W-:Y:S01]  /*1640*/  CS2R R56, SRZ ;  /* 0x0000000000387805 */ /* 0x000fe2000001ff00 */
[----:B------:R-:W-:Y:S01]  /*1650*/  ULOP3.LUT UR7, UR6, 0x10000, URZ, 0xfc, !UPT ;  /* 0x0001000006077892 */ /* 0x000fe2000f8efc3f */
[----:B------:R-:W-:Y:S01]  /*1660*/  CS2R R58, SRZ ;  /* 0x00000000003a7805 */ /* 0x000fe2000001ff00 */
[----:B------:R-:W-:Y:S01]  /*1670*/  ULEA UR6, UR5, UR8, 0xa ;  /* 0x0000000805067291 */ /* 0x000fe2000f8e503f */
[----:B------:R-:W-:Y:S01]  /*1680*/  CS2R R60, SRZ ;  /* 0x00000000003c7805 */ /* 0x000fe2000001ff00 */
[----:B------:R-:W-:Y:S01]  /*1690*/  ULEA UR7, UR5, UR7, 0x9 ;  /* 0x0000000705077291 */ /* 0x000fe2000f8e483f */
[----:B------:R-:W-:Y:S02]  /*16a0*/  CS2R R62, SRZ ;  /* 0x00000000003e7805 */ /* 0x000fe4000001ff00 */
[----:B------:R-:W-:Y:S02]  /*16b0*/  CS2R R64, SRZ ;  /* 0x0000000000407805 */ /* 0x000fe4000001ff00 */
[----:B------:R-:W-:-:S02]  /*16c0*/  CS2R R66, SRZ ;  /* 0x0000000000427805 */ /* 0x000fc4000001ff00 */
[----:B------:R-:W-:Y:S01]  /*16d0*/  CS2R R68, SRZ ;  /* 0x0000000000447805 */ /* 0x000fe2000001ff00 */
[----:B------:R-:W-:Y:S01]  /*16e0*/  UMOV UR12, UR6 ;  /* 0x00000006000c7c82 */ /* 0x000fe20008000000 */
[----:B------:R-:W-:Y:S01]  /*16f0*/  IMAD.MOV.U32 R70, RZ, RZ, RZ ;  /* 0x000000ffff467224 */ /* 0x000fe200078e00ff */
[----:B------:R-:W-:Y:S01]  /*1700*/  UMOV UR14, UR7 ;  /* 0x00000007000e7c82 */ /* 0x000fe20008000000 */
[----:B------:R-:W-:Y:S01]  /*1710*/  CS2R R72, SRZ ;  /* 0x0000000000487805 */ /* 0x000fe2000001ff00 */
[----:B------:R-:W-:Y:S01]  /*1720*/  QGMMA.64x64x32.F32.E5M2.E5M2 R24, gdesc[UR12], RZ, !UPT ;  /* 0x00e000000c1879f3 */ /* 0x000fe2000c7038ff */
[----:B------:R-:W-:Y:S01]  /*1730*/  UIADD3 UR12, UR6, 0x2, URZ ;  /* 0x00000002060c7890 */ /* 0x000fe2000fffe03f */
[----:B------:R-:W-:Y:S01]  /*1740*/  CS2R R74, SRZ ;  /* 0x00000000004a7805 */ /* 0x000fe2000001ff00 */
[----:B------:R-:W-:Y:S01]  /*1750*/  UIADD3 UR14, UR7, 0x2, URZ ;  /* 0x00000002070e7890 */ /* 0x000fe2000fffe03f */
[----:B------:R-:W-:Y:S01]  /*1760*/  CS2R R76, SRZ ;  /* 0x00000000004c7805 */ /* 0x000fe2000001ff00 */
[----:B------:R-:W-:Y:S01]  /*1770*/  UMOV UR13, 0x40000040 ;  /* 0x40000040000d7882 */ /* 0x000fe20000000000 */
[----:B------:R-:W-:Y:S01]  /*1780*/  UMOV UR15, 0x40000040 ;  /* 0x40000040000f7882 */ /* 0x000fe20000000000 */
[----:B------:R-:W-:Y:S01]  /*1790*/  CS2R R78, SRZ ;  /* 0x00000000004e7805 */ /* 0x000fe2000001ff00 */
[----:B------:R-:W-:-:S04]  /*17a0*/  IMAD.MOV.U32 R80, RZ, RZ, RZ ;  /* 0x000000ffff507224 */ /* 0x000fc800078e00ff */
[----:B------:R-:W-:Y:S01]  /*17b0*/  QGMMA.64x64x32.F32.E5M2.E5M2 R24, gdesc[UR12], R24 ;  /* 0x00e000000c1879f3 */ /* 0x000fe20008703818 */
[----:B------:R-:W-:Y:S02]  /*17c0*/  UIADD3 UR12, UR6, 0x4, URZ ;  /* 0x00000004060c7890 */ /* 0x000fe4000fffe03f */
[----:B------:R-:W-:Y:S01]  /*17d0*/  UIADD3 UR14, UR7, 0x4, URZ ;  /* 0x00000004070e7890 */ /* 0x000fe2000fffe03f */
[----:B------:R-:W-:Y:S01]  /*17e0*/  UMOV UR13, 0x40000040 ;  /* 0x40000040000d7882 */ /* 0x000fe20000000000 */
[----:B------:R-:W-:-:S07]  /*17f0*/  UMOV UR15, 0x40000040 ;  /* 0x40000040000f7882 */ /* 0x000fce0000000000 */
[----:B------:R-:W-:Y:S01]  /*1800*/  QGMMA.64x64x32.F32.E5M2.E5M2 R24, gdesc[UR12], R24 ;  /* 0x00e000000c1879f3 */ /* 0x000fe20008703818 */
[----:B------:R-:W-:Y:S02]  /*1810*/  UIADD3 UR14, UR7, 0x6, URZ ;  /* 0x00000006070e7890 */ /* 0x000fe4000fffe03f */
[----:B------:R-:W-:Y:S01]  /*1820*/  UIADD3 UR12, UR6, 0x6, URZ ;  /* 0x00000006060c7890 */ /* 0x000fe2000fffe03f */
[----:B------:R-:W-:Y:S01]  /*1830*/  ULDC UR7, c[0x0][0x50c] ;  /* 0x0001430000077ab9 */ /* 0x000fe20000000800 */
[----:B------:R-:W-:Y:S01]  /*1840*/  UMOV UR13, 0x40000040 ;  /* 0x40000040000d7882 */ /* 0x000fe20000000000 */
[----:B------:R-:W-:Y:S01]  /*1850*/  UISETP.NE.AND UP0, UPT, UR7, 0x4, UPT ;  /* 0x000000040700788c */ /* 0x000fe2000bf05270 */
[----:B------:R-:W-:Y:S01]  /*1860*/  UMOV UR15, 0x40000040 ;  /* 0x40000040000f7882 */ /* 0x000fe20000000000 */
[----:B------:R-:W-:Y:S02]  /*1870*/  UMOV UR6, 0x4 ;  /* 0x0000000400067882 */ /* 0x000fe40000000000 */
[----:B------:R-:W-:-:S06]  /*1880*/  USEL UR7, URZ, 0x1, UP0 ;  /* 0x000000013f077887 */ /* 0x000fcc0008000000 */
[----:B------:R-:W-:Y:S01]  /*1890*/  ISETP.NE.AND P1, PT, RZ, UR7, PT ;  /* 0x00000007ff007c0c */ /* 0x000fe2000bf25270 */
[----:B------:R-:W-:-:S12]  /*18a0*/  QGMMA.64x64x32.F32.E5M2.E5M2 R24, gdesc[UR12], R24, gsb0 ;  /* 0x00e000000c1879f3 */ /* 0x000fd80008003818 */
[----:B------:R-:W-:Y:S05]  /*18b0*/  @!P1 BRA `(.L_x_22) ;  /* 0x0000000000889947 */ /* 0x000fea0003800000 */
[----:B------:R-:W-:Y:S02]  /*18c0*/  WARPGROUP.DEPBAR.LE gsb0, 0x0 ;  /* 0x00008000000079c5 */ /* 0x000fe40000010000 */
[----:B------:R-:W-:-:S01]  /*18d0*/  FADD R79, RZ, R24 ;  /* 0x00000018ff4f7221 */ /* 0x000fc20000000000 */
[----:B------:R-:W-:Y:S01]  /*18e0*/  FADD R80, RZ, R25 ;  /* 0x00000019ff507221 */ /* 0x000fe20000000000 */
        /* <DEDUP_REMOVED lines=30> */
[----:B------:R-:W-:-:S06]  /*1ad0*/  UMOV UR6, URZ ;  /* 0x0000003f00067c82 */ /* 0x000fcc0008000000 */
.L_x_22:
[----:B------:R-:W-:-:S04]  /*1ae0*/  UIADD3 UR18, UR5, 0x1, URZ ;  /* 0x0000000105127890 */ /* 0x000fc8000fffe03f */
[----:B------:R-:W-:-:S04]  /*1af0*/  UISETP.NE.AND UP0, UPT, UR18, 0x5, UPT ;  /* 0x000000051200788c */ /* 0x000fc8000bf05270 */
[----:B------:R-:W-:Y:S02]  /*1b00*/  USEL UR8, URZ, 0x1, UP0 ;  /* 0x000000013f087887 */ /* 0x000fe40008000000 */
[----:B------:R-:W-:Y:S02]  /*1b10*/  USEL UR18, UR18, URZ, UP0 ;  /* 0x0000003f12127287 */ /* 0x000fe40008000000 */
[----:B------:R-:W-:-:S06]  /*1b20*/  ULOP3.LUT UR8, UR4, UR8, URZ, 0x3c, !UPT ;  /* 0x0000000804087292 */ /* 0x000fcc000f8e3c3f */
[----:B------:R-:W-:Y:S01]  /*1b30*/  IMAD.U32 R22, RZ, RZ, UR8 ;  /* 0x00000008ff167e24 */ /* 0x000fe2000f8e00ff */
[----:B------:R-:W-:-:S06]  /*1b40*/  UMOV UR8, 0x1 ;  /* 0x0000000100087882 */ /* 0x000fcc0000000000 */
.L_x_17:
[----:B------:R-:W-:-:S04]  /*1b50*/  UISETP.LT.AND UP0, UPT, UR9, 0x1, UPT ;  /* 0x000000010900788c */ /* 0x000fc8000bf01270 */
[----:B------:R-:W-:-:S04]  /*1b60*/  USEL UR12, UR9, 0x1, UP0 ;  /* 0x00000001090c7887 */ /* 0x000fc80008000000 */
[----:B------:R-:W-:-:S04]  /*1b70*/  UIADD3 UR12, UR9, -UR12, URZ ;  /* 0x8000000c090c7290 */ /* 0x000fc8000fffe03f */
[----:B------:R-:W-:-:S06]  /*1b80*/  UISETP.GE.AND UP0, UPT, UR12, 0x1, UPT ;  /* 0x000000010c00788c */ /* 0x000fcc000bf06270 */
[----:B------:R-:W-:-:S13]  /*1b90*/  PLOP3.LUT P1, PT, PT, PT, UP0, 0x80, 0x0 ;  /* 0x000000000000781c */ /* 0x000fda0003f2f008 */
[----:B------:R-:W-:Y:S05]  /*1ba0*/  @!P1 BRA `(.L_x_23) ;  /* 0x0000000400b49947 */ /* 0x000fea0003800000 */
[----:B01----:R-:W-:Y:S01]  /*1bb0*/  IMAD.U32 R8, RZ, RZ, UR12 ;  /* 0x0000000cff087e24 */ /* 0x003fe2000f8e00ff */
[----:B------:R-:W-:Y:S01]  /*1bc0*/  ULDC UR19, c[0x0][0x50c] ;  /* 0x0001430000137ab9 */ /* 0x000fe20000000800 */
[----:B------:R-:W-:-:S07]  /*1bd0*/  IMAD.U32 R9, RZ, RZ, UR5 ;  /* 0x00000005ff097e24 */ /* 0x000fce000f8e00ff */
.L_x_31:
[----:B------:R-:W-:-:S13]  /*1be0*/  ISETP.NE.AND P2, PT, R81, 0x3, PT ;  /* 0x000000035100780c */ /* 0x000fda0003f45270 */
[----:B0-----:R-:W-:Y:S05]  /*1bf0*/  @!P2 BRA `(.L_x_24) ;  /* 0x000000000004a947 */ /* 0x001fea0003800000 */
[----:B------:R-:W-:Y:S01]  /*1c00*/  BPT.TRAP 0x1 ;  /* 0x000000040000795c */ /* 0x000fe20000300000 */
.L_x_24:
[----:B------:R-:W0:Y:S01]  /*1c10*/  S2UR UR12, SR_CgaCtaId ;  /* 0x00000000000c79c3 */ /* 0x000e220000008800 */
[----:B------:R-:W-:Y:S01]  /*1c20*/  UMOV UR10, 0x400 ;  /* 0x00000400000a7882 */ /* 0x000fe20000000000 */
[----:B------:R-:W-:Y:S01]  /*1c30*/  SHF.L.U32 R10, R22, 0x1f, RZ ;  /* 0x0000001f160a7819 */ /* 0x000fe200000006ff */
[----:B0-----:R-:W-:-:S04]  /*1c40*/  ULEA UR10, UR12, UR10, 0x18 ;  /* 0x0000000a0c0a7291 */ /* 0x001fc8000f8ec03f */
[----:B------:R-:W-:-:S09]  /*1c50*/  ULEA UR12, UR18, UR10, 0x3 ;  /* 0x0000000a120c7291 */ /* 0x000fd2000f8e183f */
[----:B------:R0:W1:Y:S01]  /*1c60*/  SYNCS.PHASECHK.TRANS64.TRYWAIT P1, [UR12], R10 ;  /* 0x0000000aff0075a7 */ /* 0x000062000802014c */
[----:B------:R-:W-:Y:S05]  /*1c70*/  @!P2 BRA `(.L_x_25) ;  /* 0x000000000004a947 */ /* 0x000fea0003800000 */
[----:B------:R-:W-:Y:S01]  /*1c80*/  BPT.TRAP 0x1 ;  /* 0x000000040000795c */ /* 0x000fe20000300000 */
.L_x_25:
[----:B-1----:R-:W-:Y:S05]  /*1c90*/  @P1 BRA `(.L_x_26) ;  /* 0x0000000000081947 */ /* 0x002fea0003800000 */
[----:B------:R-:W1:Y:S02]  /*1ca0*/  SYNCS.PHASECHK.TRANS64.TRYWAIT P1, [UR12], R10 ;  /* 0x0000000aff0075a7 */ /* 0x000e64000802014c */
[----:B-1----:R-:W-:Y:S05]  /*1cb0*/  @!P1 BRA `(.L_x_27) ;  /* 0x0000004c00e49947 */ /* 0x002fea0003800000 */
.L_x_26:
[----:B------:R-:W-:Y:S01]  /*1cc0*/  UIADD3 UR12, UR10, 0x14100, URZ ;  /* 0x000141000a0c7890 */ /* 0x000fe2000fffe03f */
[----:B------:R-:W-:Y:S01]  /*1cd0*/  WARPGROUP.ARRIVE ;  /* 0x00000000000079c5 */ /* 0x000fe20000000000 */
[----:B------:R-:W-:Y:S02]  /*1ce0*/  UISETP.NE.AND UP0, UPT, UR7, URZ, UPT ;  /* 0x0000003f0700728c */ /* 0x000fe4000bf05270 */
[----:B------:R-:W-:Y:S02]  /*1cf0*/  USHF.R.U32.HI UR12, URZ, 0x4, UR12 ;  /* 0x000000043f0c7899 */ /* 0x000fe4000801160c */
[----:B------:R-:W-:Y:S02]  /*1d00*/  USEL UR8, UR8, URZ, !UP0 ;  /* 0x0000003f08087287 */ /* 0x000fe4000c000000 */
[----:B------:R-:W-:Y:S02]  /*1d10*/  ULOP3.LUT UR12, UR12, 0x3fff, URZ, 0xc0, !UPT ;  /* 0x00003fff0c0c7892 */ /* 0x000fe4000f8ec03f */
[----:B------:R-:W-:-:S02]  /*1d20*/  UISETP.NE.U32.AND UP0, UPT, UR8, URZ, UPT ;  /* 0x0000003f0800728c */ /* 0x000fc4000bf05070 */
[----:B------:R-:W-:Y:S02]  /*1d30*/  ULOP3.LUT UR7, UR11, 0x10000, URZ, 0xfc, !UPT ;  /* 0x000100000b077892 */ /* 0x000fe4000f8efc3f */
[----:B------:R-:W-:Y:S02]  /*1d40*/  ULOP3.LUT UR8, UR12, 0x10000, URZ, 0xfc, !UPT ;  /* 0x000100000c087892 */ /* 0x000fe4000f8efc3f */
[----:B------:R-:W-:Y:S02]  /*1d50*/  ULEA UR7, UR18, UR7, 0xa ;  /* 0x0000000712077291 */ /* 0x000fe4000f8e503f */
[----:B------:R-:W-:Y:S01]  /*1d60*/  ULEA UR8, UR18, UR8, 0x9 ;  /* 0x0000000812087291 */ /* 0x000fe2000f8e483f */
[----:B------:R-:W-:Y:S01]  /*1d70*/  UMOV UR13, 0x40000040 ;  /* 0x40000040000d7882 */ /* 0x000fe20000000000 */
[----:B------:R-:W-:Y:S01]  /*1d80*/  UMOV UR15, 0x40000040 ;  /* 0x40000040000f7882 */ /* 0x000fe20000000000 */
[----:B------:R-:W-:Y:S02]  /*1d90*/  UIADD3 UR6, UR6, 0x4, URZ ;  /* 0x0000000406067890 */ /* 0x000fe4000fffe03f */
[----:B------:R-:W-:-:S02]  /*1da0*/  UMOV UR12, UR7 ;  /* 0x00000007000c7c82 */ /* 0x000fc40008000000 */
[----:B------:R-:W-:Y:S02]  /*1db0*/  UMOV UR14, UR8 ;  /* 0x00000008000e7c82 */ /* 0x000fe40008000000 */
[----:B------:R-:W-:Y:S01]  /*1dc0*/  QGMMA.64x64x32.F32.E5M2.E5M2 R24, gdesc[UR12], R24, UP0 ;  /* 0x00e000000c1879f3 */ /* 0x000fe2000bf03818 */
[----:B------:R-:W-:Y:S02]  /*1dd0*/  UIADD3 UR12, UR7, 0x2, URZ ;  /* 0x00000002070c7890 */ /* 0x000fe4000fffe03f */
[----:B------:R-:W-:Y:S01]  /*1de0*/  UIADD3 UR14, UR8, 0x2, URZ ;  /* 0x00000002080e7890 */ /* 0x000fe2000fffe03f */
[----:B------:R-:W-:Y:S01]  /*1df0*/  UMOV UR13, 0x40000040 ;  /* 0x40000040000d7882 */ /* 0x000fe20000000000 */
[----:B------:R-:W-:Y:S01]  /*1e00*/  UMOV UR15, 0x40000040 ;  /* 0x40000040000f7882 */ /* 0x000fe20000000000 */
[----:B------:R-:W-:-:S06]  /*1e10*/  UISETP.NE.AND UP0, UPT, UR6, UR19, UPT ;  /* 0x000000130600728c */ /* 0x000fcc000bf05270 */
        /* <DEDUP_REMOVED lines=8> */
[----:B------:R-:W-:Y:S01]  /*1ea0*/  UMOV UR13, 0x40000040 ;  /* 0x40000040000d7882 */ /* 0x000fe20000000000 */
[----:B------:R-:W-:Y:S01]  /*1eb0*/  UMOV UR15, 0x40000040 ;  /* 0x40000040000f7882 */ /* 0x000fe20000000000 */
[----:B------:R-:W-:-:S06]  /*1ec0*/  USEL UR7, URZ, 0x1, UP0 ;  /* 0x000000013f077887 */ /* 0x000fcc0008000000 */
[----:B------:R-:W-:Y:S01]  /*1ed0*/  ISETP.NE.AND P1, PT, RZ, UR7, PT ;  /* 0x00000007ff007c0c */ /* 0x000fe2000bf25270 */
[----:B------:R-:W-:Y:S03]  /*1ee0*/  QGMMA.64x64x32.F32.E5M2.E5M2 R24, gdesc[UR12], R24, gsb0 ;  /* 0x00e000000c1879f3 */ /* 0x000fe60008003818 */
[----:B------:R-:W-:-:S09]  /*1ef0*/  WARPGROUP.DEPBAR.LE gsb0, 0x1 ;  /* 0x00008000000079c5 */ /* 0x000fd20000010100 */
[----:B------:R-:W-:Y:S05]  /*1f00*/  @!P1 BRA `(.L_x_28) ;  /* 0x0000000000889947 */ /* 0x000fea0003800000 */
[----:B------:R-:W-:Y:S02]  /*1f10*/  WARPGROUP.DEPBAR.LE gsb0, 0x0 ;  /* 0x00008000000079c5 */ /* 0x000fe40000010000 */
[----:B------:R-:W-:-:S01]  /*1f20*/  FADD R79, R24, R79 ;  /* 0x0000004f184f7221 */ /* 0x000fc20000000000 */
[----:B------:R-:W-:Y:S01]  /*1f30*/  FADD R80, R25, R80 ;  /* 0x0000005019507221 */ /* 0x000fe20000000000 */
        /* <DEDUP_REMOVED lines=30> */
[----:B------:R-:W-:-:S06]  /*2120*/  UMOV UR6, URZ ;  /* 0x0000003f00067c82 */ /* 0x000fcc0008000000 */
.L_x_28:
[----:B------:R-:W-:Y:S05]  /*2130*/  @!P2 BRA `(.L_x_29) ;  /* 0x000000000004a947 */ /* 0x000fea0003800000 */
[----:B------:R-:W-:Y:S01]  /*2140*/  BPT.TRAP 0x1 ;  /* 0x000000040000795c */ /* 0x000fe20000300000 */
.L_x_29:
[----:B01----:R-:W-:Y:S02]  /*2150*/  @P0 LEA R10, R9, UR10, 0x3 ;  /* 0x0000000a090a0c11 */ /* 0x003fe4000f8e18ff */
[----:B------:R-:W-:-:S03]  /*2160*/  ISETP.GT.U32.AND P1, PT, R2, 0x1, PT ;  /* 0x000000010200780c */ /* 0x000fc60003f24070 */
[----:B------:R-:W-:-:S05]  /*2170*/  @P0 VIADD R13, R10, 0x28 ;  /* 0x000000280a0d0836 */ /* 0x000fca0000000000 */
[----:B------:R-:W-:-:S04]  /*2180*/  @P0 PRMT R13, R6, 0x654, R13 ;  /* 0x00000654060d0816 */ /* 0x000fc8000000000d */
[----:B------:R0:W-:Y:S01]  /*2190*/  @P0 SYNCS.ARRIVE.TRANS64.RED.A1T0 RZ, [R13+URZ], RZ ;  /* 0x000000ff0dff09a7 */ /* 0x0001e2000810043f */
[----:B------:R-:W-:Y:S05]  /*21a0*/  @P1 BRA `(.L_x_30) ;  /* 0x0000000000041947 */ /* 0x000fea0003800000 */
[----:B------:R-:W-:Y:S01]  /*21b0*/  BPT.TRAP 0x1 ;  /* 0x000000040000795c */ /* 0x000fe20000300000 */
.L_x_30:
[----:B------:R-:W-:Y:S01]  /*21c0*/  UIADD3 UR18, UR18, 0x1, URZ ;  /* 0x0000000112127890 */ /* 0x000fe2000fffe03f */
[C---:B------:R-:W-:Y:S01]  /*21d0*/  ISETP.GT.AND P2, PT, R8.reuse, 0x1, PT ;  /* 0x000000010800780c */ /* 0x040fe20003f44270 */
[----:B------:R-:W-:Y:S02]  /*21e0*/  VIADD R9, R9, 0x1 ;  /* 0x0000000109097836 */ /* 0x000fe40000000000 */
[----:B------:R-:W-:Y:S01]  /*21f0*/  UISETP.NE.AND UP0, UPT, UR18, 0x5, UPT ;  /* 0x000000051200788c */ /* 0x000fe2000bf05270 */
[----:B------:R-:W-:Y:S02]  /*2200*/  VIADD R8, R8, 0xffffffff ;  /* 0xffffffff08087836 */ /* 0x000fe40000000000 */
[C---:B------:R-:W-:Y:S01]  /*2210*/  ISETP.NE.AND P1, PT, R9.reuse, 0x5, PT ;  /* 0x000000050900780c */ /* 0x040fe20003f25270 */
[----:B------:R-:W-:Y:S02]  /*2220*/  USEL UR8, URZ, 0x1, UP0 ;  /* 0x000000013f087887 */ /* 0x000fe40008000000 */
[----:B------:R-:W-:Y:S01]  /*2230*/  USEL UR18, UR18, URZ, UP0 ;  /* 0x0000003f12127287 */ /* 0x000fe20008000000 */
[----:B------:R-:W-:-:S03]  /*2240*/  SEL R9, R9, RZ, P1 ;  /* 0x000000ff09097207 */ /* 0x000fc60000800000 */
[----:B------:R-:W-:Y:S01]  /*2250*/  LOP3.LUT R22, R22, UR8, RZ, 0x3c, !PT ;  /* 0x0000000816167c12 */ /* 0x000fe2000f8e3cff */
[----:B------:R-:W-:Y:S01]  /*2260*/  UMOV UR8, 0x1 ;  /* 0x0000000100087882 */ /* 0x000fe20000000000 */
[----:B------:R-:W-:Y:S06]  /*2270*/  @P2 BRA `(.L_x_31) ;  /* 0xfffffff800582947 */ /* 0x000fec000383ffff */
.L_x_23:
[----:B------:R-:W-:Y:S01]  /*2280*/  UISETP.NE.AND UP0, UPT, UR6, URZ, UPT ;  /* 0x0000003f0600728c */ /* 0x000fe2000bf05270 */
[----:B01----:R-:W0:Y:S03]  /*2290*/  LDC R8, c[0x0][0x28c] ;  /* 0x0000a300ff087b82 */ /* 0x003e260000000800 */
[----:B------:R-:W-:-:S06]  /*22a0*/  USEL UR6, URZ, 0x1, !UP0 ;  /* 0x000000013f067887 */ /* 0x000fcc000c000000 */
[----:B------:R-:W-:Y:S02]  /*22b0*/  ISETP.NE.AND P1, PT, RZ, UR6, PT ;  /* 0x00000006ff007c0c */ /* 0x000fe4000bf25270 */
[----:B0-----:R-:W-:-:S11]  /*22c0*/  ISETP.GE.AND P2, PT, R8, 0x1, PT ;  /* 0x000000010800780c */ /* 0x001fd60003f46270 */
[----:B------:R-:W-:Y:S05]  /*22d0*/  @!P1 BRA `(.L_x_32) ;  /* 0x0000000000849947 */ /* 0x000fea0003800000 */
[----:B------:R-:W-:Y:S02]  /*22e0*/  WARPGROUP.DEPBAR.LE gsb0, 0x0 ;  /* 0x00008000000079c5 */ /* 0x000fe40000010000 */
[----:B------:R-:W-:Y:S01]  /*22f0*/  FADD R79, R24, R79 ;  /* 0x0000004f184f7221 */ /* 0x000fe20000000000 */
        /* <DEDUP_REMOVED lines=30> */
[----:B------:R-:W-:-:S07]  /*24e0*/  FADD R14, R14, R55 ;  /* 0x000000370e0e7221 */ /* 0x000fce0000000000 */
.L_x_32:
[----:B------:R-:W-:Y:S02]  /*24f0*/  WARPGROUP.DEPBAR.LE gsb0, 0x0 ;  /* 0x00008000000079c5 */ /* 0x000fe40000010000 */
[----:B------:R-:W-:Y:S05]  /*2500*/  @!P2 BRA `(.L_x_33) ;  /* 0x000000000050a947 */ /* 0x000fea0003800000 */
[----:B------:R-:W-:-:S13]  /*2510*/  ISETP.NE.AND P1, PT, R81, 0x3, PT ;  /* 0x000000035100780c */ /* 0x000fda0003f25270 */
[----:B------:R-:W-:Y:S05]  /*2520*/  @!P1 BRA `(.L_x_34) ;  /* 0x0000000000049947 */ /* 0x000fea0003800000 */
[----:B------:R-:W-:Y:S01]  /*2530*/  BPT.TRAP 0x1 ;  /* 0x000000040000795c */ /* 0x000fe20000300000 */
.L_x_34:
[----:B------:R-:W-:Y:S01]  /*2540*/  BSSY B0, `(.L_x_35) ;  /* 0x000000e000007945 */ /* 0x000fe20003800000 */
[----:B------:R-:W-:-:S03]  /*2550*/  ISETP.GT.U32.AND P1, PT, R2, 0x1, PT ;  /* 0x000000010200780c */ /* 0x000fc60003f24070 */
[----:B------:R-:W-:Y:S10]  /*2560*/  @!P0 BRA `(.L_x_36) ;  /* 0x00000000002c8947 */ /* 0x000ff40003800000 */
[----:B------:R-:W-:-:S04]  /*2570*/  UISETP.LT.AND UP0, UPT, UR9, 0x1, UPT ;  /* 0x000000010900788c */ /* 0x000fc8000bf01270 */
[----:B------:R-:W-:-:S04]  /*2580*/  USEL UR8, UR9, 0x1, UP0 ;  /* 0x0000000109087887 */ /* 0x000fc80008000000 */
[----:B------:R-:W-:-:S04]  /*2590*/  UIADD3 UR8, UR5, UR9, -UR8 ;  /* 0x0000000905087290 */ /* 0x000fc8000fffe808 */
[----:B------:R-:W-:-:S04]  /*25a0*/  UIMAD.WIDE.U32 UR6, UR8, -0x33333333, URZ ;  /* 0xcccccccd080678a5 */ /* 0x000fc8000f8e003f */
[----:B------:R-:W-:-:S04]  /*25b0*/  USHF.R.U32.HI UR6, URZ, 0x2, UR7 ;  /* 0x000000023f067899 */ /* 0x000fc80008011607 */
[----:B------:R-:W-:-:S04]  /*25c0*/  UIMAD UR8, UR6, -0x5, UR8 ;  /* 0xfffffffb060878a4 */ /* 0x000fc8000f8e0208 */
[----:B------:R-:W-:-:S04]  /*25d0*/  ULEA UR8, UR8, UR10, 0x3 ;  /* 0x0000000a08087291 */ /* 0x000fc8000f8e183f */
[----:B------:R-:W-:-:S06]  /*25e0*/  UIADD3 UR8, UR8, 0x28, URZ ;  /* 0x0000002808087890 */ /* 0x000fcc000fffe03f */
[----:B------:R-:W-:-:S05]  /*25f0*/  IMAD.U32 R9, RZ, RZ, UR8 ;  /* 0x00000008ff097e24 */ /* 0x000fca000f8e00ff */
[----:B------:R-:W-:-:S04]  /*2600*/  PRMT R8, R6, 0x654, R9 ;  /* 0x0000065406087816 */ /* 0x000fc80000000009 */
[----:B------:R0:W-:Y:S03]  /*2610*/  SYNCS.ARRIVE.TRANS64.RED.A1T0 RZ, [R8+URZ], RZ ;  /* 0x000000ff08ff79a7 */ /* 0x0001e6000810043f */
.L_x_36:
[----:B------:R-:W-:Y:S05]  /*2620*/  BSYNC B0 ;  /* 0x0000000000007941 */ /* 0x000fea0003800000 */
.L_x_35:
[----:B------:R-:W-:Y:S05]  /*2630*/  @P1 BRA `(.L_x_33) ;  /* 0x0000000000041947 */ /* 0x000fea0003800000 */
[----:B------:R-:W-:Y:S01]  /*2640*/  BPT.TRAP 0x1 ;  /* 0x000000040000795c */ /* 0x000fe20000300000 */
.L_x_33:
[----:B------:R-:W1:Y:S01]  /*2650*/  LDC R22, c[0x0][0x288] ;  /* 0x0000a200ff167b82 */ /* 0x000e620000000800 */
[--C-:B0-----:R-:W-:Y:S01]  /*2660*/  SHF.R.U32.HI R8, RZ, 0x2, R0.reuse ;  /* 0x00000002ff087819 */ /* 0x101fe20000011600 */
[----:B------:R-:W-:Y:S01]  /*2670*/  IMAD.SHL.U32 R27, R12, 0x40, RZ ;  /* 0x000000400c1b7824 */ /* 0x000fe200078e00ff */
[----:B------:R-:W-:Y:S01]  /*2680*/  SHF.R.U32.HI R13, RZ, 0x7, R0 ;  /* 0x00000007ff0d7819 */ /* 0x000fe20000011600 */
[----:B------:R-:W-:Y:S01]  /*2690*/  UIADD3 UR5, UR9, UR5, URZ ;  /* 0x0000000509057290 */ /* 0x000fe2000fffe03f */
[----:B------:R-:W-:Y:S01]  /*26a0*/  LOP3.LUT R9, R8, 0x7, RZ, 0xc0, !PT ;  /* 0x0000000708097812 */ /* 0x000fe200078ec0ff */
[C---:B------:R-:W-:Y:S01]  /*26b0*/  IMAD.SHL.U32 R12, R0.reuse, 0x2, RZ ;  /* 0x00000002000c7824 */ /* 0x040fe200078e00ff */
[----:B------:R-:W-:Y:S01]  /*26c0*/  LOP3.LUT R8, R13, 0x1, RZ, 0xc0, !PT ;  /* 0x000000010d087812 */ /* 0x000fe200078ec0ff */
[----:B------:R-:W-:Y:S01]  /*26d0*/  UISETP.GT.U32.AND UP0, UPT, UR5, 0x4, UPT ;  /* 0x000000040500788c */ /* 0x000fe2000bf04070 */
[C---:B------:R-:W-:Y:S01]  /*26e0*/  LOP3.LUT R13, R0.reuse, 0x3, RZ, 0xc0, !PT ;  /* 0x00000003000d7812 */ /* 0x040fe200078ec0ff */
[----:B------:R-:W-:Y:S01]  /*26f0*/  ULDC UR12, c[0x0][0x284] ;  /* 0x0000a100000c7ab9 */ /* 0x000fe20000000800 */
[----:B------:R-:W-:Y:S01]  /*2700*/  LOP3.LUT R10, R0, 0x60, RZ, 0xc0, !PT ;  /* 0x00000060000a7812 */ /* 0x000fe200078ec0ff */
[----:B------:R-:W-:Y:S01]  /*2710*/  UISETP.LT.U32.AND UP0, UPT, UR9, 0x5, UP0 ;  /* 0x000000050900788c */ /* 0x000fe20008701070 */
[----:B------:R-:W-:Y:S01]  /*2720*/  SHF.R.S32.HI R30, RZ, 0x1f, R71 ;  /* 0x0000001fff1e7819 */ /* 0x000fe20000011447 */
[----:B------:R-:W-:Y:S01]  /*2730*/  UISETP.GE.U32.AND UP1, UPT, UR9, 0x5, UPT ;  /* 0x000000050900788c */ /* 0x000fe2000bf26070 */
[----:B------:R-:W-:Y:S01]  /*2740*/  SHF.R.U32.HI R10, RZ, 0x1, R10 ;  /* 0x00000001ff0a7819 */ /* 0x000fe2000001160a */
[----:B------:R-:W-:Y:S01]  /*2750*/  ULDC.64 UR10, c[0x0][0x5d0] ;  /* 0x00017400000a7ab9 */ /* 0x000fe20000000a00 */
[----:B------:R-:W-:Y:S01]  /*2760*/  LOP3.LUT R12, R27, 0x6, R12, 0xf8, !PT ;  /* 0x000000061b0c7812 */ /* 0x000fe200078ef80c */
[----:B------:R-:W-:Y:S01]  /*2770*/  UIMAD.WIDE.U32 UR6, UR5, -0x33333333, URZ ;  /* 0xcccccccd050678a5 */ /* 0x000fe2000f8e003f */
[--C-:B------:R-:W-:Y:S01]  /*2780*/  IADD3 R25, RZ, -R10, -R9.reuse ;  /* 0x8000000aff197210 */ /* 0x100fe20007ffe809 */
[----:B------:R-:W-:Y:S01]  /*2790*/  USEL UR8, URZ, 0x1, !UP0 ;  /* 0x000000013f087887 */ /* 0x000fe2000c000000 */
[----:B------:R-:W-:Y:S01]  /*27a0*/  IMAD.SHL.U32 R24, R8, 0x40, RZ ;  /* 0x0000004008187824 */ /* 0x000fe200078e00ff */
[----:B------:R-:W-:Y:S01]  /*27b0*/  USHF.R.U32.HI UR6, URZ, 0x2, UR7 ;  /* 0x000000023f067899 */ /* 0x000fe20008011607 */
[----:B------:R-:W-:Y:S01]  /*27c0*/  IMAD.WIDE R28, R11, 0x80, RZ ;  /* 0x000000800b1c7825 */ /* 0x000fe200078e02ff */
[----:B-1----:R-:W-:Y:S01]  /*27d0*/  ISETP.GE.AND P1, PT, R27, R22, PT ;  /* 0x000000161b00720c */ /* 0x002fe20003f26270 */
[----:B------:R-:W-:Y:S01]  /*27e0*/  ULOP3.LUT UR4, UR4, UR8, URZ, 0x3c, !UPT ;  /* 0x0000000804047292 */ /* 0x000fe2000f8e3c3f */
[----:B------:R-:W-:Y:S01]  /*27f0*/  LOP3.LUT R23, R24, 0x40, R9, 0xe2, !PT ;  /* 0x0000004018177812 */ /* 0x000fe200078ee209 */
[----:B------:R-:W-:Y:S01]  /*2800*/  IMAD R26, R13, -0x2, R22 ;  /* 0xfffffffe0d1a7824 */ /* 0x000fe200078e0216 */
[----:B------:R-:W-:Y:S01]  /*2810*/  SHF.R.S32.HI R13, RZ, 0x1f, R12 ;  /* 0x0000001fff0d7819 */ /* 0x000fe2000001140c */
[----:B------:R-:W-:Y:S01]  /*2820*/  IMAD.SHL.U32 R22, R11, 0x80, RZ ;  /* 0x000000800b167824 */ /* 0x000fe200078e00ff */
[----:B------:R-:W-:Y:S01]  /*2830*/  UIMAD UR5, UR6, -0x5, UR5 ;  /* 0xfffffffb060578a4 */ /* 0x000fe2000f8e0205 */
[----:B------:R-:W-:Y:S01]  /*2840*/  IMAD R25, R8, -0x40, R25 ;  /* 0xffffffc008197824 */ /* 0x000fe200078e0219 */
[----:B------:R-:W-:Y:S01]  /*2850*/  @UP1 ULOP3.LUT UR4, UR4, 0x1, UR6, 0x78, !UPT ;  /* 0x0000000104041892 */ /* 0x000fe2000f8e7806 */
[----:B------:R-:W-:Y:S01]  /*2860*/  IMAD R8, R30, UR10, RZ ;  /* 0x0000000a1e087c24 */ /* 0x000fe2000f8e02ff */
[----:B------:R-:W-:Y:S01]  /*2870*/  ISETP.GE.OR P1, PT, R22, UR12, P1 ;  /* 0x0000000c16007c0c */ /* 0x000fe20008f26670 */
[----:B------:R-:W-:Y:S01]  /*2880*/  IMAD.IADD R26, R26, 0x1, -R27 ;  /* 0x000000011a1a7824 */ /* 0x000fe200078e0a1b */
[----:B------:R-:W-:Y:S01]  /*2890*/  IADD3 R25, -R22, UR12, R25 ;  /* 0x0000000c16197c10 */ /* 0x000fe2000fffe119 */
[C---:B------:R-:W-:Y:S01]  /*28a0*/  IMAD R11, R71.reuse, UR11, R8 ;  /* 0x0000000b470b7c24 */ /* 0x040fe2000f8e0208 */
[----:B------:R-:W-:Y:S01]  /*28b0*/  LOP3.LUT R31, R28, R23, R10, 0xfe, !PT ;  /* 0x000000171c1f7212 */ /* 0x000fe200078efe0a */
[----:B------:R-:W-:-:S04]  /*28c0*/  IMAD.WIDE.U32 R8, R71, UR10, R12 ;  /* 0x0000000a47087c25 */ /* 0x000fc8000f8e000c */
[----:B------:R-:W-:Y:S02]  /*28d0*/  IMAD.IADD R9, R9, 0x1, R11 ;  /* 0x0000000109097824 */ /* 0x000fe400078e020b */
[----:B------:R-:W-:Y:S02]  /*28e0*/  IMAD.MOV.U32 R24, RZ, RZ, -0x1 ;  /* 0xffffffffff187424 */ /* 0x000fe400078e00ff */
[----:B------:R-:W-:Y:S05]  /*28f0*/  @P1 BRA `(.L_x_37) ;  /* 0x0000002400941947 */ /* 0x000fea0003800000 */
[----:B------:R-:W0:Y:S01]  /*2900*/  LDC.64 R22, c[0x0][0x5c8] ;  /* 0x00017200ff167b82 */ /* 0x000e220000000a00 */
[----:B------:R-:W-:Y:S01]  /*2910*/  ULDC.64 UR6, c[0x0][0x5c0] ;  /* 0x0001700000067ab9 */ /* 0x000fe20000000a00 */
[----:B------:R-:W-:Y:S01]  /*2920*/  BSSY B0, `(.L_x_37) ;  /* 0x0000262000007945 */ /* 0x000fe20003800000 */
[-C--:B0-----:R-:W-:Y:S02]  /*2930*/  IMAD R10, R29, R22.reuse, RZ ;  /* 0x000000161d0a7224 */ /* 0x081fe400078e02ff */
[----:B------:R-:W-:-:S04]  /*2940*/  IMAD.WIDE.U32 R8, R31, R22, R8 ;  /* 0x000000161f087225 */ /* 0x000fc800078e0008 */
[----:B------:R-:W-:Y:S01]  /*2950*/  IMAD R11, R31, R23, R10 ;  /* 0x000000171f0b7224 */ /* 0x000fe200078e020a */
[----:B------:R-:W-:Y:S02]  /*2960*/  LEA R10, P1, R22, R8, 0x3 ;  /* 0x00000008160a7211 */ /* 0x000fe400078218ff */
[----:B------:R-:W-:Y:S01]  /*2970*/  IADD3 R8, P2, R8, UR6, RZ ;  /* 0x0000000608087c10 */ /* 0x000fe2000ff5e0ff */
[----:B------:R-:W-:Y:S01]  /*2980*/  IMAD.IADD R9, R9, 0x1, R11 ;  /* 0x0000000109097824 */ /* 0x000fe200078e020b */
[----:B------:R-:W-:-:S04]  /*2990*/  IADD3 R10, P3, R10, UR6, RZ ;  /* 0x000000060a0a7c10 */ /* 0x000fc8000ff7e0ff */
[----:B------:R-:W-:Y:S02]  /*29a0*/  LEA.HI.X R11, R22, R9, R23, 0x3, P1 ;  /* 0x00000009160b7211 */ /* 0x000fe400008f1c17 */
[----:B---3-5:R-:W-:Y:S02]  /*29b0*/  FSETP.NEU.AND P1, PT, R7, RZ, PT ;  /* 0x000000ff0700720b */ /* 0x028fe40003f2d000 */
[----:B------:R-:W-:Y:S02]  /*29c0*/  IADD3.X R9, R9, UR7, RZ, P2, !PT ;  /* 0x0000000709097c10 */ /* 0x000fe400097fe4ff */
[----:B------:R-:W-:-:S09]  /*29d0*/  IADD3.X R11, R11, UR7, RZ, P3, !PT ;  /* 0x000000070b0b7c10 */ /* 0x000fd20009ffe4ff */
[----:B------:R-:W-:Y:S05]  /*29e0*/  @!P1 BRA `(.L_x_38) ;  /* 0x0000001c00149947 */ /* 0x000fea0003800000 */
[----:B------:R-:W-:Y:S01]  /*29f0*/  ULDC.64 UR6, c[0x0][0x5b8] ;  /* 0x00016e0000067ab9 */ /* 0x000fe20000000a00 */
[----:B------:R-:W-:Y:S01]  /*2a00*/  ISETP.GE.AND P2, PT, R26, 0x1, PT ;  /* 0x000000011a00780c */ /* 0x000fe20003f46270 */
[----:B------:R-:W-:Y:S01]  /*2a10*/  IMAD R30, R30, UR6, RZ ;  /* 0x000000061e1e7c24 */ /* 0x000fe2000f8e02ff */
[----:B------:R-:W-:Y:S01]  /*2a20*/  ULDC.64 UR10, c[0x0][0x5a8] ;  /* 0x00016a00000a7ab9 */ /* 0x000fe20000000a00 */
[----:B------:R-:W-:Y:S01]  /*2a30*/  IMAD.WIDE.U32 R22, R71, UR6, R12 ;  /* 0x0000000647167c25 */ /* 0x000fe2000f8e000c */
[----:B------:R-:W-:Y:S01]  /*2a40*/  ISETP.LT.OR P5, PT, R25, 0x1, !P2 ;  /* 0x000000011900780c */ /* 0x000fe200057a1670 */
[----:B------:R-:W-:Y:S02]  /*2a50*/  BSSY B1, `(.L_x_39) ;  /* 0x000000c000017945 */ /* 0x000fe40003800000 */
[----:B------:R-:W-:Y:S01]  /*2a60*/  IMAD R71, R71, UR7, R30 ;  /* 0x0000000747477c24 */ /* 0x000fe2000f8e021e */
[----:B------:R-:W-:Y:S02]  /*2a70*/  ULDC.64 UR6, c[0x0][0x5b0] ;  /* 0x00016c0000067ab9 */ /* 0x000fe40000000a00 */
[----:B------:R-:W-:-:S02]  /*2a80*/  IMAD R27, R29, UR6, RZ ;  /* 0x000000061d1b7c24 */ /* 0x000fc4000f8e02ff */
[----:B------:R-:W-:Y:S02]  /*2a90*/  IMAD.IADD R23, R23, 0x1, R71 ;  /* 0x0000000117177824 */ /* 0x000fe400078e0247 */
[C---:B------:R-:W-:Y:S02]  /*2aa0*/  IMAD R27, R31.reuse, UR7, R27 ;  /* 0x000000071f1b7c24 */ /* 0x040fe4000f8e021b */
[----:B------:R-:W-:-:S03]  /*2ab0*/  IMAD.WIDE.U32 R12, R31, UR6, R22 ;  /* 0x000000061f0c7c25 */ /* 0x000fc6000f8e0016 */
[----:B------:R-:W-:-:S04]  /*2ac0*/  IADD3 R12, P1, R12, UR10, RZ ;  /* 0x0000000a0c0c7c10 */ /* 0x000fc8000ff3e0ff */
[--C-:B------:R-:W-:Y:S02]  /*2ad0*/  IADD3.X R13, R13, UR11, R27.reuse, P1, !PT ;  /* 0x0000000b0d0d7c10 */ /* 0x100fe40008ffe41b */
[----:B------:R-:W-:Y:S01]  /*2ae0*/  PRMT R27, RZ, 0x7610, R27 ;  /* 0x00007610ff1b7816 */ /* 0x000fe2000000001b */
[----:B------:R-:W-:Y:S06]  /*2af0*/  @P5 BRA `(.L_x_40) ;  /* 0x0000000000045947 */ /* 0x000fec0003800000 */
[----:B------:R0:W5:Y:S02]  /*2b00*/  LDG.E.U8 R27, desc[UR16][R12.64] ;  /* 0x000000100c1b7981 */ /* 0x000164000c1e1100 */
.L_x_40:
[----:B------:R-:W-:Y:S05]  /*2b10*/  BSYNC B1 ;  /* 0x0000000000017941 */ /* 0x000fea0003800000 */
.L_x_39:
[----:B-----5:R-:W-:Y:S01]  /*2b20*/  LOP3.LUT R27, R27, 0xff, RZ, 0xc0, !PT ;  /* 0x000000ff1b1b7812 */ /* 0x020fe200078ec0ff */
[----:B------:R-:W-:Y:S01]  /*2b30*/  BSSY B1, `(.L_x_41) ;  /* 0x000000c000017945 */ /* 0x000fe20003800000 */
[----:B------:R-:W-:Y:S02]  /*2b40*/  ISETP.GE.AND P1, PT, R26, 0x2, PT ;  /* 0x000000021a00780c */ /* 0x000fe40003f26270 */
[----:B------:R-:W-:Y:S02]  /*2b50*/  F2FP.F16.E5M2.UNPACK_B R27, R27 ;  /* 0x0000001bff1b723e */ /* 0x000fe400020004ff */
[----:B------:R-:W-:-:S03]  /*2b60*/  ISETP.LT.OR P3, PT, R25, 0x1, !P1 ;  /* 0x000000011900780c */ /* 0x000fc60004f61670 */
[----:B------:R-:W-:Y:S01]  /*2b70*/  HADD2.F32 R30, -RZ, R27.H0_H0 ;  /* 0x2000001bff1e7230 */ /* 0x000fe20000004100 */
[----:B------:R-:W-:-:S04]  /*2b80*/  PRMT R27, RZ, 0x7610, R27 ;  /* 0x00007610ff1b7816 */ /* 0x000fc8000000001b */
[----:B------:R-:W-:-:S04]  /*2b90*/  FMUL R30, R30, R7 ;  /* 0x000000071e1e7220 */ /* 0x000fc80000400000 */
[----:B--2---:R-:W-:-:S05]  /*2ba0*/  FFMA R30, R79, R3, R30 ;  /* 0x000000034f1e7223 */ /* 0x004fca000000001e */
[----:B------:R-:W-:-:S05]  /*2bb0*/  F2FP.SATFINITE.E5M2.F32.PACK_AB_MERGE_C R33, RZ, R30, RZ ;  /* 0x0000001eff21723e */ /* 0x000fca00048060ff */
[----:B------:R1:W-:Y:S01]  /*2bc0*/  @!P5 STG.E.U8 desc[UR16][R8.64], R33 ;  /* 0x000000210800d986 */ /* 0x0003e2000c101110 */
[----:B------:R-:W-:Y:S05]  /*2bd0*/  @P3 BRA `(.L_x_42) ;  /* 0x0000000000043947 */ /* 0x000fea0003800000 */
[----:B------:R2:W5:Y:S02]  /*2be0*/  LDG.E.U8 R27, desc[UR16][R12.64+0x1] ;  /* 0x000001100c1b7981 */ /* 0x000564000c1e1100 */
.L_x_42:
[----:B------:R-:W-:Y:S05]  /*2bf0*/  BSYNC B1 ;  /* 0x0000000000017941 */ /* 0x000fea0003800000 */
.L_x_41:
[----:B-----5:R-:W-:Y:S01]  /*2c00*/  LOP3.LUT R27, R27, 0xff, RZ, 0xc0, !PT ;  /* 0x000000ff1b1b7812 */ /* 0x020fe200078ec0ff */
[----:B------:R-:W-:Y:S01]  /*2c10*/  BSSY B1, `(.L_x_43) ;  /* 0x0000012000017945 */ /* 0x000fe20003800000 */
[----:B------:R-:W-:Y:S02]  /*2c20*/  IADD3 R31, P5, R31, 0x8, RZ ;  /* 0x000000081f1f7810 */ /* 0x000fe40007fbe0ff */
[----:B------:R-:W-:Y:S02]  /*2c30*/  F2FP.F16.E5M2.UNPACK_B R27, R27 ;  /* 0x0000001bff1b723e */ /* 0x000fe400020004ff */
[----:B------:R-:W-:Y:S01]  /*2c40*/  ISETP.LT.OR P2, PT, R25, 0x9, !P2 ;  /* 0x000000091900780c */ /* 0x000fe20005741670 */
[----:B------:R-:W-:Y:S02]  /*2c50*/  IMAD.X R29, RZ, RZ, R29, P5 ;  /* 0x000000ffff1d7224 */ /* 0x000fe400028e061d */
[----:B------:R-:W-:Y:S02]  /*2c60*/  HADD2.F32 R28, -RZ, R27.H0_H0 ;  /* 0x2000001bff1c7230 */ /* 0x000fe40000004100 */
[----:B------:R-:W-:-:S04]  /*2c70*/  IMAD.WIDE.U32 R22, R31, UR6, R22 ;  /* 0x000000061f167c25 */ /* 0x000fc8000f8e0016 */
[----:B------:R-:W-:Y:S01]  /*2c80*/  FMUL R27, R28, R7 ;  /* 0x000000071c1b7220 */ /* 0x000fe20000400000 */
[----:B------:R-:W-:Y:S01]  /*2c90*/  IMAD R28, R29, UR6, RZ ;  /* 0x000000061d1c7c24 */ /* 0x000fe2000f8e02ff */
[----:B------:R-:W-:Y:S02]  /*2ca0*/  IADD3 R22, P5, R22, UR10, RZ ;  /* 0x0000000a16167c10 */ /* 0x000fe4000ffbe0ff */
[----:B------:R-:W-:Y:S01]  /*2cb0*/  FFMA R27, R80, R3, R27 ;  /* 0x00000003501b7223 */ /* 0x000fe2000000001b */
[----:B------:R-:W-:-:S04]  /*2cc0*/  IMAD R31, R31, UR7, R28 ;  /* 0x000000071f1f7c24 */ /* 0x000fc8000f8e021c */
[----:B------:R-:W-:Y:S02]  /*2cd0*/  F2FP.SATFINITE.E5M2.F32.PACK_AB_MERGE_C R29, RZ, R27, RZ ;  /* 0x0000001bff1d723e */ /* 0x000fe400048060ff */
[----:B------:R-:W-:Y:S02]  /*2ce0*/  IADD3.X R23, R23, UR11, R31, P5, !PT ;  /* 0x0000000b17177c10 */ /* 0x000fe4000affe41f */
[----:B------:R-:W-:Y:S01]  /*2cf0*/  PRMT R27, RZ, 0x7610, R27 ;  /* 0x00007610ff1b7816 */ /* 0x000fe2000000001b */
[----:B------:R3:W-:Y:S01]  /*2d00*/  @!P3 STG.E.U8 desc[UR16][R8.64+0x1], R29 ;  /* 0x0000011d0800b986 */ /* 0x0007e2000c101110 */
[----:B------:R-:W-:Y:S05]  /*2d10*/  @P2 BRA `(.L_x_44) ;  /* 0x0000000000042947 */ /* 0x000fea0003800000 */
[----:B------:R4:W5:Y:S02]  /*2d20*/  LDG.E.U8 R27, desc[UR16][R22.64] ;  /* 0x00000010161b7981 */ /* 0x000964000c1e1100 */
.L_x_44:
[----:B------:R-:W-:Y:S05]  /*2d30*/  BSYNC B1 ;  /* 0x0000000000017941 */ /* 0x000fea0003800000 */
.L_x_43:
[----:B-----5:R-:W-:Y:S01]  /*2d40*/  LOP3.LUT R27, R27, 0xff, RZ, 0xc0, !PT ;  /* 0x000000ff1b1b7812 */ /* 0x020fe200078ec0ff */
[----:B------:R-:W-:Y:S01]  /*2d50*/  BSSY B1, `(.L_x_45) ;  /* 0x000000b000017945 */ /* 0x000fe20003800000 */
[----:B------:R-:W-:Y:S02]  /*2d60*/  ISETP.LT.OR P1, PT, R25, 0x9, !P1 ;  /* 0x000000091900780c */ /* 0x000fe40004f21670 */
[----:B------:R-:W-:-:S05]  /*2d70*/  F2FP.F16.E5M2.UNPACK_B R27, R27 ;  /* 0x0000001bff1b723e */ /* 0x000fca00020004ff */
[----:B------:R-:W-:Y:S01]  /*2d80*/  HADD2.F32 R28, -RZ, R27.H0_H0 ;  /* 0x2000001bff1c7230 */ /* 0x000fe20000004100 */
[----:B------:R-:W-:-:S04]  /*2d90*/  PRMT R27, RZ, 0x7610, R27 ;  /* 0x00007610ff1b7816 */ /* 0x000fc8000000001b */
[----:B------:R-:W-:-:S04]  /*2da0*/  FMUL R28, R28, R7 ;  /* 0x000000071c1c7220 */ /* 0x000fc80000400000 */
[----:B------:R-:W-:-:S05]  /*2db0*/  FFMA R28, R77, R3, R28 ;  /* 0x000000034d1c7223 */ /* 0x000fca000000001c */
[----:B---3--:R-:W-:-:S05]  /*2dc0*/  F2FP.SATFINITE.E5M2.F32.PACK_AB_MERGE_C R29, RZ, R28, RZ ;  /* 0x0000001cff1d723e */ /* 0x008fca00048060ff */
[----:B------:R3:W-:Y:S01]  /*2dd0*/  @!P2 STG.E.U8 desc[UR16][R10.64], R29 ;  /* 0x0000001d0a00a986 */ /* 0x0007e2000c101110 */
[----:B------:R-:W-:Y:S05]  /*2de0*/  @P1 BRA `(.L_x_46) ;  /* 0x0000000000041947 */ /* 0x000fea0003800000 */
[----:B------:R0:W5:Y:S02]  /*2df0*/  LDG.E.U8 R27, desc[UR16][R22.64+0x1] ;  /* 0x00000110161b7981 */ /* 0x000164000c1e1100 */
.L_x_46:
[----:B------:R-:W-:Y:S05]  /*2e00*/  BSYNC B1 ;  /* 0x0000000000017941 */ /* 0x000fea0003800000 */
.L_x_45:
[----:B-----5:R-:W-:Y:S01]  /*2e10*/  LOP3.LUT R27, R27, 0xff, RZ, 0xc0, !PT ;  /* 0x000000ff1b1b7812 */ /* 0x020fe200078ec0ff */
[----:B------:R-:W-:Y:S01]  /*2e20*/  BSSY B1, `(.L_x_47) ;  /* 0x000000c000017945 */ /* 0x000fe20003800000 */
[----:B------:R-:W-:Y:S02]  /*2e30*/  ISETP.GE.AND P2, PT, R26, 0x9, PT ;  /* 0x000000091a00780c */ /* 0x000fe40003f46270 */
[----:B------:R-:W-:Y:S02]  /*2e40*/  F2FP.F16.E5M2.UNPACK_B R27, R27 ;  /* 0x0000001bff1b723e */ /* 0x000fe400020004ff */
[----:B------:R-:W-:-:S03]  /*2e50*/  ISETP.LT.OR P3, PT, R25, 0x1, !P2 ;  /* 0x000000011900780c */ /* 0x000fc60005761670 */
[----:B------:R-:W-:-:S05]  /*2e60*/  HADD2.F32 R28, -RZ, R27.H0_H0 ;  /* 0x2000001bff1c7230 */ /* 0x000fca0000004100 */
[----:B------:R-:W-:-:S04]  /*2e70*/  FMUL R27, R28, R7 ;  /* 0x000000071c1b7220 */ /* 0x000fc80000400000 */
[----:B------:R-:W-:-:S05]  /*2e80*/  FFMA R27, R78, R3, R27 ;  /* 0x000000034e1b7223 */ /* 0x000fca000000001b */
[----:B---3--:R-:W-:Y:S02]  /*2e90*/  F2FP.SATFINITE.E5M2.F32.PACK_AB_MERGE_C R29, RZ, R27, RZ ;  /* 0x0000001bff1d723e */ /* 0x008fe400048060ff */
[----:B------:R-:W-:-:S03]  /*2ea0*/  PRMT R27, RZ, 0x7610, R27 ;  /* 0x00007610ff1b7816 */ /* 0x000fc6000000001b */
[----:B------:R3:W-:Y:S01]  /*2eb0*/  @!P1 STG.E.U8 desc[UR16][R10.64+0x1], R29 ;  /* 0x0000011d0a009986 */ /* 0x0007e2000c101110 */
[----:B------:R-:W-:Y:S05]  /*2ec0*/  @P3 BRA `(.L_x_48) ;  /* 0x0000000000043947 */ /* 0x000fea0003800000 */
[----:B------:R0:W5:Y:S02]  /*2ed0*/  LDG.E.U8 R27, desc[UR16][R12.64+0x8] ;  /* 0x000008100c1b7981 */ /* 0x000164000c1e1100 */
.L_x_48:
[----:B------:R-:W-:Y:S05]  /*2ee0*/  BSYNC B1 ;  /* 0x0000000000017941 */ /* 0x000fea0003800000 */
.L_x_47:
        /* <DEDUP_REMOVED lines=13> */
.L_x_50:
[----:B------:R-:W-:Y:S05]  /*2fc0*/  BSYNC B1 ;  /* 0x0000000000017941 */ /* 0x000fea0003800000 */
.L_x_49:
[----:B-----5:R-:W-:Y:S01]  /*2fd0*/  LOP3.LUT R27, R27, 0xff, RZ, 0xc0, !PT ;  /* 0x000000ff1b1b7812 */ /* 0x020fe200078ec0ff */
[----:B------:R-:W-:Y:S01]  /*2fe0*/  BSSY B1, `(.L_x_51) ;  /* 0x000000b000017945 */ /* 0x000fe20003800000 */
[----:B------:R-:W-:Y:S02]  /*2ff0*/  ISETP.LT.OR P2, PT, R25, 0x9, !P2 ;  /* 0x000000091900780c */ /* 0x000fe40005741670 */
[----:B------:R-:W-:-:S05]  /*3000*/  F2FP.F16.E5M2.UNPACK_B R27, R27 ;  /* 0x0000001bff1b723e */ /* 0x000fca00020004ff */
        /* <DEDUP_REMOVED lines=8> */
.L_x_52:
[----:B------:R-:W-:Y:S05]  /*3090*/  BSYNC B1 ;  /* 0x0000000000017941 */ /* 0x000fea0003800000 */
.L_x_51:
        /* <DEDUP_REMOVED lines=12> */
.L_x_54:
[----:B------:R-:W-:Y:S05]  /*3160*/  BSYNC B1 ;  /* 0x0000000000017941 */ /* 0x000fea0003800000 */
.L_x_53:
        /* <DEDUP_REMOVED lines=13> */
.L_x_56:
[----:B------:R-:W-:Y:S05]  /*3240*/  BSYNC B1 ;  /* 0x0000000000017941 */ /* 0x000fea0003800000 */
.L_x_55:
        /* <DEDUP_REMOVED lines=13> */
.L_x_58:
[----:B------:R-:W-:Y:S05]  /*3320*/  BSYNC B1 ;  /* 0x0000000000017941 */ /* 0x000fea0003800000 */
.L_x_57:
        /* <DEDUP_REMOVED lines=12> */
.L_x_60:
[----:B------:R-:W-:Y:S05]  /*33f0*/  BSYNC B1 ;  /* 0x0000000000017941 */ /* 0x000fea0003800000 */
.L_x_59:
        /* <DEDUP_REMOVED lines=12> */
.L_x_62:
[----:B------:R-:W-:Y:S05]  /*34c0*/  BSYNC B1 ;  /* 0x0000000000017941 */ /* 0x000fea0003800000 */
.L_x_61:
        /* <DEDUP_REMOVED lines=13> */
.L_x_64:
[----:B------:R-:W-:Y:S05]  /*35a0*/  BSYNC B1 ;  /* 0x0000000000017941 */ /* 0x000fea0003800000 */
.L_x_63:
        /* <DEDUP_REMOVED lines=13> */
.L_x_66:
[----:B------:R-:W-:Y:S05]  /*3680*/  BSYNC B1 ;  /* 0x0000000000017941 */ /* 0x000fea0003800000 */
.L_x_65:
        /* <DEDUP_REMOVED lines=12> */
.L_x_68:
[----:B------:R-:W-:Y:S05]  /*3750*/  BSYNC B1 ;  /* 0x0000000000017941 */ /* 0x000fea0003800000 */
.L_x_67:
        /* <DEDUP_REMOVED lines=12> */
.L_x_70:
[----:B------:R-:W-:Y:S05]  /*3820*/  BSYNC B1 ;  /* 0x0000000000017941 */ /* 0x000fea0003800000 */
.L_x_69:
        /* <DEDUP_REMOVED lines=13> */
.L_x_72:
[----:B------:R-:W-:Y:S05]  /*3900*/  BSYNC B1 ;  /* 0x0000000000017941 */ /* 0x000fea0003800000 */
.L_x_71:
        /* <DEDUP_REMOVED lines=13> */
.L_x_74:
[----:B------:R-:W-:Y:S05]  /*39e0*/  BSYNC B1 ;  /* 0x0000000000017941 */ /* 0x000fea0003800000 */
.L_x_73:
        /* <DEDUP_REMOVED lines=12> */
.L_x_76:
[----:B------:R-:W-:Y:S05]  /*3ab0*/  BSYNC B1 ;  /* 0x0000000000017941 */ /* 0x000fea0003800000 */
.L_x_75:
        /* <DEDUP_REMOVED lines=12> */
.L_x_78:
[----:B------:R-:W-:Y:S05]  /*3b80*/  BSYNC B1 ;  /* 0x0000000000017941 */ /* 0x000fea0003800000 */
.L_x_77:
        /* <DEDUP_REMOVED lines=13> */
.L_x_80:
[----:B------:R-:W-:Y:S05]  /*3c60*/  BSYNC B1 ;  /* 0x0000000000017941 */ /* 0x000fea0003800000 */
.L_x_79:
        /* <DEDUP_REMOVED lines=13> */
.L_x_82:
[----:B------:R-:W-:Y:S05]  /*3d40*/  BSYNC B1 ;  /* 0x0000000000017941 */ /* 0x000fea0003800000 */
.L_x_81:
        /* <DEDUP_REMOVED lines=12> */
.L_x_84:
[----:B------:R-:W-:Y:S05]  /*3e10*/  BSYNC B1 ;  /* 0x0000000000017941 */ /* 0x000fea0003800000 */
.L_x_83:
        /* <DEDUP_REMOVED lines=12> */
.L_x_86:
[----:B------:R-:W-:Y:S05]  /*3ee0*/  BSYNC B1 ;  /* 0x0000000000017941 */ /* 0x000fea0003800000 */
.L_x_85:
        /* <DEDUP_REMOVED lines=13> */
.L_x_88:
[----:B------:R-:W-:Y:S05]  /*3fc0*/  BSYNC B1 ;  /* 0x0000000000017941 */ /* 0x000fea0003800000 */
.L_x_87:
[----:B-----5:R-:W-:Y:S01]  /*3fd0*/  LOP3.LUT R27, R27, 0xff, RZ, 0xc0, !PT ;  /* 0x000000ff1b1b7812 */ /* 0x020fe200078ec0ff */
[----:B------:R-:W-:Y:S01]  /*3fe0*/  BSSY B1, `(.L_x_89) ;  /* 0x000000c000017945 */ /* 0x000fe20003800000 */
[----:B------:R-:W-:Y:S02]  /*3ff0*/  ISETP.GE.AND P1, PT, R26, 0x32, PT ;  /* 0x000000321a00780c */ /* 0x000fe40003f26270 */
[----:B------:R-:W-:Y:S02]  /*4000*/  F2FP.F16.E5M2.UNPACK_B R27, R27 ;  /* 0x0000001bff1b723e */ /* 0x000fe400020004ff */
[----:B------:R-:W-:-:S03]  /*4010*/  ISETP.LT.OR P5, PT, R25, 0x1, !P1 ;  /* 0x000000011900780c */ /* 0x000fc60004fa1670 */
[----:B------:R-:W-:-:S05]  /*4020*/  HADD2.F32 R28, -RZ, R27.H0_H0 ;  /* 0x2000001bff1c7230 */ /* 0x000fca0000004100 */
[----:B------:R-:W-:-:S04]  /*4030*/  FMUL R28, R28, R7 ;  /* 0x000000071c1c7220 */ /* 0x000fc80000400000 */
[----:B------:R-:W-:Y:S01]  /*4040*/  FFMA R28, R21, R3, R28 ;  /* 0x00000003151c7223 */ /* 0x000fe2000000001c */
[----:B------:R-:W-:-:S04]  /*4050*/  PRMT R21, RZ, 0x7610, R21 ;  /* 0x00007610ff157816 */ /* 0x000fc80000000015 */
[----:B------:R-:W-:-:S05]  /*4060*/  F2FP.SATFINITE.E5M2.F32.PACK_AB_MERGE_C R27, RZ, R28, RZ ;  /* 0x0000001cff1b723e */ /* 0x000fca00048060ff */
[----:B------:R0:W-:Y:S01]  /*4070*/  @!P3 STG.E.U8 desc[UR16][R8.64+0x30], R27 ;  /* 0x0000301b0800b986 */ /* 0x0001e2000c101110 */
[----:B------:R-:W-:Y:S05]  /*4080*/  @P5 BRA `(.L_x_90) ;  /* 0x0000000000045947 */ /* 0x000fea0003800000 */
[----:B------:R0:W5:Y:S02]  /*4090*/  LDG.E.U8 R21, desc[UR16][R12.64+0x31] ;  /* 0x000031100c157981 */ /* 0x000164000c1e1100 */
.L_x_90:
[----:B------:R-:W-:Y:S05]  /*40a0*/  BSYNC B1 ;  /* 0x0000000000017941 */ /* 0x000fea0003800000 */
.L_x_89:
[----:B-----5:R-:W-:Y:S01]  /*40b0*/  LOP3.LUT R21, R21, 0xff, RZ, 0xc0, !PT ;  /* 0x000000ff15157812 */ /* 0x020fe200078ec0ff */
[----:B------:R-:W-:Y:S01]  /*40c0*/  BSSY B1, `(.L_x_91) ;  /* 0x000000b000017945 */ /* 0x000fe20003800000 */
[----:B------:R-:W-:Y:S02]  /*40d0*/  ISETP.LT.OR P2, PT, R25, 0x9, !P2 ;  /* 0x000000091900780c */ /* 0x000fe40005741670 */
[----:B------:R-:W-:-:S05]  /*40e0*/  F2FP.F16.E5M2.UNPACK_B R21, R21 ;  /* 0x00000015ff15723e */ /* 0x000fca00020004ff */
        /* <DEDUP_REMOVED lines=8> */
.L_x_92:
[----:B------:R-:W-:Y:S05]  /*4170*/  BSYNC B1 ;  /* 0x0000000000017941 */ /* 0x000fea0003800000 */
.L_x_91:
        /* <DEDUP_REMOVED lines=8> */
[----:B0-----:R-:W-:-:S05]  /*4200*/  F2FP.SATFINITE.E5M2.F32.PACK_AB_MERGE_C R21, RZ, R20, RZ ;  /* 0x00000014ff15723e */ /* 0x001fca00048060ff */
[----:B------:R0:W-:Y:S01]  /*4210*/  @!P2 STG.E.U8 desc[UR16][R10.64+0x30], R21 ;  /* 0x000030150a00a986 */ /* 0x0001e2000c101110 */
[----:B------:R-:W-:Y:S05]  /*4220*/  @P1 BRA `(.L_x_94) ;  /* 0x0000000000041947 */ /* 0x000fea0003800000 */
[----:B------:R0:W5:Y:S02]  /*4230*/  LDG.E.U8 R19, desc[UR16][R22.64+0x31] ;  /* 0x0000311016137981 */ /* 0x000164000c1e1100 */
.L_x_94:
[----:B------:R-:W-:Y:S05]  /*4240*/  BSYNC B1 ;  /* 0x0000000000017941 */ /* 0x000fea0003800000 */
.L_x_93:
        /* <DEDUP_REMOVED lines=13> */
.L_x_96:
[----:B------:R-:W-:Y:S05]  /*4320*/  BSYNC B1 ;  /* 0x0000000000017941 */ /* 0x000fea0003800000 */
.L_x_95:
        /* <DEDUP_REMOVED lines=13> */
.L_x_98:
[----:B------:R-:W-:Y:S05]  /*4400*/  BSYNC B1 ;  /* 0x0000000000017941 */ /* 0x000fea0003800000 */
.L_x_97:
[----:B-----5:R-:W-:Y:S01]  /*4410*/  LOP3.LUT R17, R17, 0xff, RZ, 0xc0, !PT ;  /* 0x000000ff11117812 */ /* 0x020fe200078ec0ff */
[----:B------:R-:W-:Y:S01]  /*4420*/  BSSY B1, `(.L_x_99) ;  /* 0x000000b000017945 */ /* 0x000fe20003800000 */
[----:B------:R-:W-:Y:S02]  /*4430*/  ISETP.LT.OR P2, PT, R25, 0x9, !P2 ;  /* 0x000000091900780c */ /* 0x000fe40005741670 */
[----:B------:R-:W-:-:S05]  /*4440*/  F2FP.F16.E5M2.UNPACK_B R17, R17 ;  /* 0x00000011ff11723e */ /* 0x000fca00020004ff */
[----:B0-2---:R-:W-:-:S05]  /*4450*/  HADD2.F32 R12, -RZ, R17.H0_H0 ;  /* 0x20000011ff0c7230 */ /* 0x005fca0000004100 */
[----:B------:R-:W-:Y:S01]  /*4460*/  FMUL R13, R12, R7 ;  /* 0x000000070c0d7220 */ /* 0x000fe20000400000 */
[----:B------:R-:W-:-:S03]  /*4470*/  PRMT R12, RZ, 0x7610, R12 ;  /* 0x00007610ff0c7816 */ /* 0x000fc6000000000c */
[----:B------:R-:W-:-:S05]  /*4480*/  FFMA R13, R16, R3, R13 ;  /* 0x00000003100d7223 */ /* 0x000fca000000000d */
[----:B------:R-:W-:-:S05]  /*4490*/  F2FP.SATFINITE.E5M2.F32.PACK_AB_MERGE_C R13, RZ, R13, RZ ;  /* 0x0000000dff0d723e */ /* 0x000fca00048060ff */
[----:B------:R0:W-:Y:S01]  /*44a0*/  @!P5 STG.E.U8 desc[UR16][R8.64+0x39], R13 ;  /* 0x0000390d0800d986 */ /* 0x0001e2000c101110 */
[----:B------:R-:W-:Y:S05]  /*44b0*/  @P2 BRA `(.L_x_100) ;  /* 0x0000000000042947 */ /* 0x000fea0003800000 */
[----:B------:R2:W5:Y:S02]  /*44c0*/  LDG.E.U8 R12, desc[UR16][R22.64+0x38] ;  /* 0x00003810160c7981 */ /* 0x000564000c1e1100 */
.L_x_100:
[----:B------:R-:W-:Y:S05]  /*44d0*/  BSYNC B1 ;  /* 0x0000000000017941 */ /* 0x000fea0003800000 */
.L_x_99:
[----:B-----5:R-:W-:Y:S01]  /*44e0*/  LOP3.LUT R12, R12, 0xff, RZ, 0xc0, !PT ;  /* 0x000000ff0c0c7812 */ /* 0x020fe200078ec0ff */
[----:B------:R-:W-:Y:S01]  /*44f0*/  BSSY B1, `(.L_x_101) ;  /* 0x000000b000017945 */ /* 0x000fe20003800000 */
[----:B------:R-:W-:Y:S02]  /*4500*/  ISETP.LT.OR P1, PT, R25, 0x9, !P1 ;  /* 0x000000091900780c */ /* 0x000fe40004f21670 */
[----:B------:R-:W-:Y:S02]  /*4510*/  F2FP.F16.E5M2.UNPACK_B R12, R12 ;  /* 0x0000000cff0c723e */ /* 0x000fe400020004ff */
[----:B01----:R-:W-:-:S03]  /*4520*/  PRMT R8, RZ, 0x7610, R8 ;  /* 0x00007610ff087816 */ /* 0x003fc60000000008 */
[----:B------:R-:W-:-:S05]  /*4530*/  HADD2.F32 R12, -RZ, R12.H0_H0 ;  /* 0x2000000cff0c7230 */ /* 0x000fca0000004100 */
[----:B------:R-:W-:-:S04]  /*4540*/  FMUL R12, R12, R7 ;  /* 0x000000070c0c7220 */ /* 0x000fc80000400000 */
[----:B------:R-:W-:-:S05]  /*4550*/  FFMA R12, R15, R3, R12 ;  /* 0x000000030f0c7223 */ /* 0x000fca000000000c */
[----:B------:R-:W-:-:S05]  /*4560*/  F2FP.SATFINITE.E5M2.F32.PACK_AB_MERGE_C R9, RZ, R12, RZ ;  /* 0x0000000cff09723e */ /* 0x000fca00048060ff */
[----:B------:R0:W-:Y:S01]  /*4570*/  @!P2 STG.E.U8 desc[UR16][R10.64+0x38], R9 ;  /* 0x000038090a00a986 */ /* 0x0001e2000c101110 */
[----:B------:R-:W-:Y:S05]  /*4580*/  @P1 BRA `(.L_x_102) ;  /* 0x0000000000041947 */ /* 0x000fea0003800000 */
[----:B------:R1:W5:Y:S02]  /*4590*/  LDG.E.U8 R8, desc[UR16][R22.64+0x39] ;  /* 0x0000391016087981 */ /* 0x000364000c1e1100 */
.L_x_102:
[----:B------:R-:W-:Y:S05]  /*45a0*/  BSYNC B1 ;  /* 0x0000000000017941 */ /* 0x000fea0003800000 */
.L_x_101:
[----:B------:R-:W-:Y:S05]  /*45b0*/  @P1 BRA `(.L_x_103) ;  /* 0x0000000800601947 */ /* 0x000fea0003800000 */
[----:B-----5:R-:W-:-:S04]  /*45c0*/  LOP3.LUT R8, R8, 0xff, RZ, 0xc0, !PT ;  /* 0x000000ff08087812 */ /* 0x020fc800078ec0ff */
[----:B------:R-:W-:-:S05]  /*45d0*/  F2FP.F16.E5M2.UNPACK_B R8, R8 ;  /* 0x00000008ff08723e */ /* 0x000fca00020004ff */
[----:B------:R-:W-:-:S05]  /*45e0*/  HADD2.F32 R8, -RZ, R8.H0_H0 ;  /* 0x20000008ff087230 */ /* 0x000fca0000004100 */
[----:B0-----:R-:W-:-:S04]  /*45f0*/  FMUL R9, R8, R7 ;  /* 0x0000000708097220 */ /* 0x001fc80000400000 */
[----:B------:R-:W-:-:S05]  /*4600*/  FFMA R9, R14, R3, R9 ;  /* 0x000000030e097223 */ /* 0x000fca0000000009 */
[----:B------:R-:W-:-:S05]  /*4610*/  F2FP.SATFINITE.E5M2.F32.PACK_AB_MERGE_C R9, RZ, R9, RZ ;  /* 0x00000009ff09723e */ /* 0x000fca00048060ff */
[----:B------:R0:W-:Y:S01]  /*4620*/  STG.E.U8 desc[UR16][R10.64+0x39], R9 ;  /* 0x000039090a007986 */ /* 0x0001e2000c101110 */
[----:B------:R-:W-:Y:S05]  /*4630*/  BRA `(.L_x_103) ;  /* 0x0000000800407947 */ /* 0x000fea0003800000 */
.L_x_38:
[----:B------:R-:W-:Y:S01]  /*4640*/  ISETP.GE.AND P1, PT, R26, 0x2, PT ;  /* 0x000000021a00780c */ /* 0x000fe20003f26270 */
[-C--:B--2---:R-:W-:Y:S01]  /*4650*/  FMUL R80, R80, R3.reuse ;  /* 0x0000000350507220 */ /* 0x084fe20000400000 */
[----:B------:R-:W-:Y:S01]  /*4660*/  ISETP.GE.AND P3, PT, R26, 0x1, PT ;  /* 0x000000011a00780c */ /* 0x000fe20003f66270 */
[-C--:B------:R-:W-:Y:S01]  /*4670*/  FMUL R79, R79, R3.reuse ;  /* 0x000000034f4f7220 */ /* 0x080fe20000400000 */
[----:B------:R-:W-:Y:S01]  /*4680*/  ISETP.LT.OR P5, PT, R25, 0x1, !P1 ;  /* 0x000000011900780c */ /* 0x000fe20004fa1670 */
[-C--:B------:R-:W-:Y:S01]  /*4690*/  FMUL R77, R77, R3.reuse ;  /* 0x000000034d4d7220 */ /* 0x080fe20000400000 */
[C---:B------:R-:W-:Y:S01]  /*46a0*/  ISETP.LT.OR P2, PT, R25.reuse, 0x1, !P3 ;  /* 0x000000011900780c */ /* 0x040fe20005f41670 */
[-C--:B------:R-:W-:Y:S01]  /*46b0*/  FMUL R78, R78, R3.reuse ;  /* 0x000000034e4e7220 */ /* 0x080fe20000400000 */
[----:B------:R-:W-:Y:S01]  /*46c0*/  ISETP.LT.OR P3, PT, R25, 0x9, !P3 ;  /* 0x000000091900780c */ /* 0x000fe20005f61670 */
[-C--:B------:R-:W-:Y:S01]  /*46d0*/  FMUL R75, R75, R3.reuse ;  /* 0x000000034b4b7220 */ /* 0x080fe20000400000 */
[----:B------:R-:W-:Y:S01]  /*46e0*/  F2FP.SATFINITE.E5M2.F32.PACK_AB_MERGE_C R13, RZ, R80, RZ ;  /* 0x00000050ff0d723e */ /* 0x000fe200048060ff */
[----:B------:R-:W-:Y:S01]  /*46f0*/  FMUL R76, R76, R3 ;  /* 0x000000034c4c7220 */ /* 0x000fe20000400000 */
[----:B------:R-:W-:Y:S01]  /*4700*/  F2FP.SATFINITE.E5M2.F32.PACK_AB_MERGE_C R79, RZ, R79, RZ ;  /* 0x0000004fff4f723e */ /* 0x000fe200048060ff */
[----:B------:R-:W-:Y:S01]  /*4710*/  FMUL R73, R73, R3 ;  /* 0x0000000349497220 */ /* 0x000fe20000400000 */
[----:B------:R-:W-:Y:S01]  /*4720*/  F2FP.SATFINITE.E5M2.F32.PACK_AB_MERGE_C R77, RZ, R77, RZ ;  /* 0x0000004dff4d723e */ /* 0x000fe200048060ff */
[-C--:B------:R-:W-:Y:S01]  /*4730*/  FMUL R74, R74, R3.reuse ;  /* 0x000000034a4a7220 */ /* 0x080fe20000400000 */
[C---:B------:R-:W-:Y:S01]  /*4740*/  ISETP.LT.OR P1, PT, R25.reuse, 0x9, !P1 ;  /* 0x000000091900780c */ /* 0x040fe20004f21670 */
[----:B------:R0:W-:Y:S01]  /*4750*/  @!P5 STG.E.U8 desc[UR16][R8.64+0x1], R13 ;  /* 0x0000010d0800d986 */ /* 0x0001e2000c101110 */
[----:B------:R-:W-:Y:S01]  /*4760*/  ISETP.GE.AND P5, PT, R26, 0x9, PT ;  /* 0x000000091a00780c */ /* 0x000fe20003fa6270 */
[----:B------:R-:W-:Y:S01]  /*4770*/  FMUL R72, R72, R3 ;  /* 0x0000000348487220 */ /* 0x000fe20000400000 */
[----:B------:R-:W-:Y:S01]  /*4780*/  F2FP.SATFINITE.E5M2.F32.PACK_AB_MERGE_C R75, RZ, R75, RZ ;  /* 0x0000004bff4b723e */ /* 0x000fe200048060ff */
[----:B------:R-:W-:Y:S01]  /*4790*/  @!P2 STG.E.U8 desc[UR16][R8.64], R79 ;  /* 0x0000004f0800a986 */ /* 0x000fe2000c101110 */
[----:B------:R-:W-:Y:S01]  /*47a0*/  ISETP.GE.AND P2, PT, R26, 0xa, PT ;  /* 0x0000000a1a00780c */ /* 0x000fe20003f46270 */
[-C--:B------:R-:W-:Y:S01]  /*47b0*/  FMUL R70, R70, R3.reuse ;  /* 0x0000000346467220 */ /* 0x080fe20000400000 */
[----:B------:R-:W-:Y:S01]  /*47c0*/  F2FP.SATFINITE.E5M2.F32.PACK_AB_MERGE_C R23, RZ, R76, RZ ;  /* 0x0000004cff17723e */ /* 0x000fe200048060ff */
[----:B------:R-:W-:Y:S01]  /*47d0*/  @!P3 STG.E.U8 desc[UR16][R10.64], R77 ;  /* 0x0000004d0a00b986 */ /* 0x000fe2000c101110 */
[----:B------:R-:W-:Y:S01]  /*47e0*/  ISETP.LT.OR P3, PT, R25, 0x1, !P5 ;  /* 0x000000011900780c */ /* 0x000fe20006f61670 */
[-C--:B------:R-:W-:Y:S01]  /*47f0*/  FMUL R69, R69, R3.reuse ;  /* 0x0000000345457220 */ /* 0x080fe20000400000 */
[C---:B------:R-:W-:Y:S01]  /*4800*/  ISETP.LT.OR P6, PT, R25.reuse, 0x1, !P2 ;  /* 0x000000011900780c */ /* 0x040fe200057c1670 */
[-C--:B------:R-:W-:Y:S01]  /*4810*/  FMUL R68, R68, R3.reuse ;  /* 0x0000000344447220 */ /* 0x080fe20000400000 */
[----:B------:R-:W-:Y:S01]  /*4820*/  ISETP.LT.OR P5, PT, R25, 0x9, !P5 ;  /* 0x000000091900780c */ /* 0x000fe20006fa1670 */
[-C--:B------:R-:W-:Y:S01]  /*4830*/  FMUL R67, R67, R3.reuse ;  /* 0x0000000343437220 */ /* 0x080fe20000400000 */
[----:B0-----:R-:W-:Y:S01]  /*4840*/  F2FP.SATFINITE.E5M2.F32.PACK_AB_MERGE_C R13, RZ, R78, RZ ;  /* 0x0000004eff0d723e */ /* 0x001fe200048060ff */
[----:B------:R-:W-:Y:S01]  /*4850*/  FMUL R66, R66, R3 ;  /* 0x0000000342427220 */ /* 0x000fe20000400000 */
[----:B------:R-:W-:Y:S01]  /*4860*/  F2FP.SATFINITE.E5M2.F32.PACK_AB_MERGE_C R73, RZ, R73, RZ ;  /* 0x00000049ff49723e */ /* 0x000fe200048060ff */
[-C--:B------:R-:W-:Y:S01]  /*4870*/  FMUL R65, R65, R3.reuse ;  /* 0x0000000341417220 */ /* 0x080fe20000400000 */
[C---:B------:R-:W-:Y:S01]  /*4880*/  ISETP.LT.OR P2, PT, R25.reuse, 0x9, !P2 ;  /* 0x000000091900780c */ /* 0x040fe20005741670 */
[----:B------:R0:W-:Y:S01]  /*4890*/  @!P1 STG.E.U8 desc[UR16][R10.64+0x1], R13 ;  /* 0x0000010d0a009986 */ /* 0x0001e2000c101110 */
[----:B------:R-:W-:Y:S01]  /*48a0*/  ISETP.GE.AND P1, PT, R26, 0x12, PT ;  /* 0x000000121a00780c */ /* 0x000fe20003f26270 */
[-C--:B------:R-:W-:Y:S01]  /*48b0*/  FMUL R64, R64, R3.reuse ;  /* 0x0000000340407220 */ /* 0x080fe20000400000 */
[----:B------:R-:W-:Y:S01]  /*48c0*/  F2FP.SATFINITE.E5M2.F32.PACK_AB_MERGE_C R27, RZ, R70, RZ ;  /* 0x00000046ff1b723e */ /* 0x000fe200048060ff */
[----:B------:R-:W-:Y:S01]  /*48d0*/  @!P3 STG.E.U8 desc[UR16][R8.64+0x8], R75 ;  /* 0x0000084b0800b986 */ /* 0x000fe2000c101110 */
[----:B------:R-:W-:Y:S01]  /*48e0*/  ISETP.GE.AND P3, PT, R26, 0x11, PT ;  /* 0x000000111a00780c */ /* 0x000fe20003f66270 */
[----:B------:R-:W-:Y:S01]  /*48f0*/  FMUL R62, R62, R3 ;  /* 0x000000033e3e7220 */ /* 0x000fe20000400000 */
[----:B------:R-:W-:Y:S01]  /*4900*/  F2FP.SATFINITE.E5M2.F32.PACK_AB_MERGE_C R69, RZ, R69, RZ ;  /* 0x00000045ff45723e */ /* 0x000fe200048060ff */
[----:B------:R1:W-:Y:S01]  /*4910*/  @!P6 STG.E.U8 desc[UR16][R8.64+0x9], R23 ;  /* 0x000009170800e986 */ /* 0x0003e2000c101110 */
[----:B------:R-:W-:Y:S01]  /*4920*/  ISETP.LT.OR P6, PT, R25, 0x1, !P1 ;  /* 0x000000011900780c */ /* 0x000fe20004fc1670 */
[-C--:B------:R-:W-:Y:S01]  /*4930*/  FMUL R63, R63, R3.reuse ;  /* 0x000000033f3f7220 */ /* 0x080fe20000400000 */
[C---:B------:R-:W-:Y:S01]  /*4940*/  ISETP.LT.OR P1, PT, R25.reuse, 0x9, !P1 ;  /* 0x000000091900780c */ /* 0x040fe20004f21670 */
[----:B------:R-:W-:Y:S01]  /*4950*/  @!P5 STG.E.U8 desc[UR16][R10.64+0x8], R73 ;  /* 0x000008490a00d986 */ /* 0x000fe2000c101110 */
[----:B------:R-:W-:Y:S01]  /*4960*/  ISETP.LT.OR P5, PT, R25, 0x1, !P3 ;  /* 0x000000011900780c */ /* 0x000fe20005fa1670 */
[-C--:B------:R-:W-:Y:S01]  /*4970*/  FMUL R61, R61, R3.reuse ;  /* 0x000000033d3d7220 */ /* 0x080fe20000400000 */
[----:B------:R-:W-:Y:S01]  /*4980*/  ISETP.LT.OR P3, PT, R25, 0x9, !P3 ;  /* 0x000000091900780c */ /* 0x000fe20005f61670 */
[-C--:B------:R-:W-:Y:S01]  /*4990*/  FMUL R60, R60, R3.reuse ;  /* 0x000000033c3c7220 */ /* 0x080fe20000400000 */
[----:B0-----:R-:W-:Y:S01]  /*49a0*/  F2FP.SATFINITE.E5M2.F32.PACK_AB_MERGE_C R13, RZ, R74, RZ ;  /* 0x0000004aff0d723e */ /* 0x001fe200048060ff */
[----:B------:R-:W-:Y:S01]  /*49b0*/  FMUL R58, R58, R3 ;  /* 0x000000033a3a7220 */ /* 0x000fe20000400000 */
[----:B------:R-:W-:Y:S01]  /*49c0*/  F2FP.SATFINITE.E5M2.F32.PACK_AB_MERGE_C R67, RZ, R67, RZ ;  /* 0x00000043ff43723e */ /* 0x000fe200048060ff */
[-C--:B------:R-:W-:Y:S01]  /*49d0*/  FMUL R59, R59, R3.reuse ;  /* 0x000000033b3b7220 */ /* 0x080fe20000400000 */
[----:B-1----:R-:W-:Y:S01]  /*49e0*/  F2FP.SATFINITE.E5M2.F32.PACK_AB_MERGE_C R23, RZ, R72, RZ ;  /* 0x00000048ff17723e */ /* 0x002fe200048060ff */
[----:B------:R0:W-:Y:S01]  /*49f0*/  @!P2 STG.E.U8 desc[UR16][R10.64+0x9], R13 ;  /* 0x0000090d0a00a986 */ /* 0x0001e2000c101110 */
[C---:B------:R-:W-:Y:S01]  /*4a00*/  ISETP.GE.AND P2, PT, R26.reuse, 0x1a, PT ;  /* 0x0000001a1a00780c */ /* 0x040fe20003f46270 */
[----:B------:R-:W-:Y:S01]  /*4a10*/  FMUL R57, R57, R3 ;  /* 0x0000000339397220 */ /* 0x000fe20000400000 */
[----:B------:R-:W-:Y:S01]  /*4a20*/  F2FP.SATFINITE.E5M2.F32.PACK_AB_MERGE_C R65, RZ, R65, RZ ;  /* 0x00000041ff41723e */ /* 0x000fe200048060ff */
[----:B------:R1:W-:Y:S01]  /*4a30*/  @!P5 STG.E.U8 desc[UR16][R8.64+0x10], R23 ;  /* 0x000010170800d986 */ /* 0x0003e2000c101110 */
[----:B------:R-:W-:Y:S01]  /*4a40*/  ISETP.GE.AND P5, PT, R26, 0x19, PT ;  /* 0x000000191a00780c */ /* 0x000fe20003fa6270 */
[----:B------:R-:W-:Y:S01]  /*4a50*/  FMUL R56, R56, R3 ;  /* 0x0000000338387220 */ /* 0x000fe20000400000 */
[----:B------:R-:W-:Y:S01]  /*4a60*/  F2FP.SATFINITE.E5M2.F32.PACK_AB_MERGE_C R63, RZ, R63, RZ ;  /* 0x0000003fff3f723e */ /* 0x000fe200048060ff */
[----:B------:R-:W-:Y:S01]  /*4a70*/  @!P6 STG.E.U8 desc[UR16][R8.64+0x11], R27 ;  /* 0x0000111b0800e986 */ /* 0x000fe2000c101110 */
[----:B------:R-:W-:Y:S01]  /*4a80*/  ISETP.LT.OR P6, PT, R25, 0x1, !P2 ;  /* 0x000000011900780c */ /* 0x000fe200057c1670 */
[-C--:B------:R-:W-:Y:S01]  /*4a90*/  FMUL R21, R21, R3.reuse ;  /* 0x0000000315157220 */ /* 0x080fe20000400000 */
[C---:B------:R-:W-:Y:S01]  /*4aa0*/  ISETP.LT.OR P2, PT, R25.reuse, 0x9, !P2 ;  /* 0x000000091900780c */ /* 0x040fe20005741670 */
[----:B------:R-:W-:Y:S01]  /*4ab0*/  @!P3 STG.E.U8 desc[UR16][R10.64+0x10], R69 ;  /* 0x000010450a00b986 */ /* 0x000fe2000c101110 */
[C---:B------:R-:W-:Y:S01]  /*4ac0*/  ISETP.LT.OR P3, PT, R25.reuse, 0x1, !P5 ;  /* 0x000000011900780c */ /* 0x040fe20006f61670 */
[-C--:B------:R-:W-:Y:S01]  /*4ad0*/  FMUL R20, R20, R3.reuse ;  /* 0x0000000314147220 */ /* 0x080fe20000400000 */
[----:B------:R-:W-:Y:S01]  /*4ae0*/  ISETP.LT.OR P5, PT, R25, 0x9, !P5 ;  /* 0x000000091900780c */ /* 0x000fe20006fa1670 */
[-C--:B------:R-:W-:Y:S01]  /*4af0*/  FMUL R19, R19, R3.reuse ;  /* 0x0000000313137220 */ /* 0x080fe20000400000 */
[----:B0-----:R-:W-:Y:S01]  /*4b00*/  F2FP.SATFINITE.E5M2.F32.PACK_AB_MERGE_C R13, RZ, R68, RZ ;  /* 0x00000044ff0d723e */ /* 0x001fe200048060ff */
[-C--:B------:R-:W-:Y:S01]  /*4b10*/  FMUL R18, R18, R3.reuse ;  /* 0x0000000312127220 */ /* 0x080fe20000400000 */
[----:B-1----:R-:W-:Y:S01]  /*4b20*/  F2FP.SATFINITE.E5M2.F32.PACK_AB_MERGE_C R23, RZ, R66, RZ ;  /* 0x00000042ff17723e */ /* 0x002fe200048060ff */
[----:B------:R-:W-:Y:S01]  /*4b30*/  FMUL R17, R17, R3 ;  /* 0x0000000311117220 */ /* 0x000fe20000400000 */
[----:B------:R-:W-:Y:S01]  /*4b40*/  F2FP.SATFINITE.E5M2.F32.PACK_AB_MERGE_C R61, RZ, R61, RZ ;  /* 0x0000003dff3d723e */ /* 0x000fe200048060ff */
[----:B------:R0:W-:Y:S01]  /*4b50*/  @!P1 STG.E.U8 desc[UR16][R10.64+0x11], R13 ;  /* 0x0000110d0a009986 */ /* 0x0001e2000c101110 */
[----:B------:R-:W-:Y:S01]  /*4b60*/  ISETP.GE.AND P1, PT, R26, 0x22, PT ;  /* 0x000000221a00780c */ /* 0x000fe20003f26270 */
[----:B------:R-:W-:Y:S01]  /*4b70*/  FMUL R16, R16, R3 ;  /* 0x0000000310107220 */ /* 0x000fe20000400000 */
[----:B------:R-:W-:Y:S01]  /*4b80*/  F2FP.SATFINITE.E5M2.F32.PACK_AB_MERGE_C R59, RZ, R59, RZ ;  /* 0x0000003bff3b723e */ /* 0x000fe200048060ff */
[----:B------:R-:W-:Y:S01]  /*4b90*/  @!P3 STG.E.U8 desc[UR16][R8.64+0x18], R67 ;  /* 0x000018430800b986 */ /* 0x000fe2000c101110 */
[----:B------:R-:W-:Y:S01]  /*4ba0*/  ISETP.GE.AND P3, PT, R26, 0x21, PT ;  /* 0x000000211a00780c */ /* 0x000fe20003f66270 */
[----:B------:R-:W-:Y:S01]  /*4bb0*/  FMUL R15, R15, R3 ;  /* 0x000000030f0f7220 */ /* 0x000fe20000400000 */
[----:B------:R-:W-:Y:S01]  /*4bc0*/  F2FP.SATFINITE.E5M2.F32.PACK_AB_MERGE_C R57, RZ, R57, RZ ;  /* 0x00000039ff39723e */ /* 0x000fe200048060ff */
[----:B------:R1:W-:Y:S01]  /*4bd0*/  @!P6 STG.E.U8 desc[UR16][R8.64+0x19], R23 ;  /* 0x000019170800e986 */ /* 0x0003e2000c101110 */
[C---:B------:R-:W-:Y:S01]  /*4be0*/  ISETP.LT.OR P6, PT, R25.reuse, 0x1, !P3 ;  /* 0x000000011900780c */ /* 0x040fe20005fc1670 */
[----:B------:R-:W-:Y:S01]  /*4bf0*/  FMUL R14, R14, R3 ;  /* 0x000000030e0e7220 */ /* 0x000fe20000400000 */
[C---:B------:R-:W-:Y:S01]  /*4c00*/  ISETP.LT.OR P3, PT, R25.reuse, 0x9, !P3 ;  /* 0x000000091900780c */ /* 0x040fe20005f61670 */
[----:B------:R-:W-:Y:S01]  /*4c10*/  @!P5 STG.E.U8 desc[UR16][R10.64+0x18], R65 ;  /* 0x000018410a00d986 */ /* 0x000fe2000c101110 */
[----:B------:R-:W-:-:S02]  /*4c20*/  ISETP.LT.OR P5, PT, R25, 0x1, !P1 ;  /* 0x000000011900780c */ /* 0x000fc40004fa1670 */
[----:B0-----:R-:W-:Y:S02]  /*4c30*/  F2FP.SATFINITE.E5M2.F32.PACK_AB_MERGE_C R13, RZ, R64, RZ ;  /* 0x00000040ff0d723e */ /* 0x001fe400048060ff */
[----:B------:R-:W-:Y:S02]  /*4c40*/  ISETP.LT.OR P1, PT, R25, 0x9, !P1 ;  /* 0x000000091900780c */ /* 0x000fe40004f21670 */
[----:B------:R-:W-:Y:S01]  /*4c50*/  F2FP.SATFINITE.E5M2.F32.PACK_AB_MERGE_C R21, RZ, R21, RZ ;  /* 0x00000015ff15723e */ /* 0x000fe200048060ff */
[----:B------:R0:W-:Y:S01]  /*4c60*/  @!P2 STG.E.U8 desc[UR16][R10.64+0x19], R13 ;  /* 0x0000190d0a00a986 */ /* 0x0001e2000c101110 */
[----:B-1----:R-:W-:Y:S02]  /*4c70*/  F2FP.SATFINITE.E5M2.F32.PACK_AB_MERGE_C R23, RZ, R62, RZ ;  /* 0x0000003eff17723e */ /* 0x002fe400048060ff */
[----:B------:R-:W-:Y:S01]  /*4c80*/  ISETP.GE.AND P2, PT, R26, 0x2a, PT ;  /* 0x0000002a1a00780c */ /* 0x000fe20003f46270 */
[----:B------:R-:W-:Y:S01]  /*4c90*/  @!P6 STG.E.U8 desc[UR16][R8.64+0x20], R63 ;  /* 0x0000203f0800e986 */ /* 0x000fe2000c101110 */
[----:B------:R-:W-:-:S02]  /*4ca0*/  F2FP.SATFINITE.E5M2.F32.PACK_AB_MERGE_C R19, RZ, R19, RZ ;  /* 0x00000013ff13723e */ /* 0x000fc400048060ff */
[----:B------:R-:W-:Y:S01]  /*4cb0*/  F2FP.SATFINITE.E5M2.F32.PACK_AB_MERGE_C R17, RZ, R17, RZ ;  /* 0x00000011ff11723e */ /* 0x000fe200048060ff */
[----:B------:R1:W-:Y:S01]  /*4cc0*/  @!P5 STG.E.U8 desc[UR16][R8.64+0x21], R23 ;  /* 0x000021170800d986 */ /* 0x0003e2000c101110 */
[----:B------:R-:W-:Y:S02]  /*4cd0*/  ISETP.GE.AND P5, PT, R26, 0x29, PT ;  /* 0x000000291a00780c */ /* 0x000fe40003fa6270 */
[----:B------:R-:W-:Y:S01]  /*4ce0*/  F2FP.SATFINITE.E5M2.F32.PACK_AB_MERGE_C R15, RZ, R15, RZ ;  /* 0x0000000fff0f723e */ /* 0x000fe200048060ff */
[----:B------:R-:W-:Y:S01]  /*4cf0*/  @!P3 STG.E.U8 desc[UR16][R10.64+0x20], R61 ;  /* 0x0000203d0a00b986 */ /* 0x000fe2000c101110 */
[C---:B------:R-:W-:Y:S02]  /*4d00*/  ISETP.LT.OR P3, PT, R25.reuse, 0x1, !P2 ;  /* 0x000000011900780c */ /* 0x040fe40005761670 */
[C---:B------:R-:W-:Y:S02]  /*4d10*/  ISETP.LT.OR P6, PT, R25.reuse, 0x1, !P5 ;  /* 0x000000011900780c */ /* 0x040fe40006fc1670 */
[----:B------:R-:W-:-:S02]  /*4d20*/  ISETP.LT.OR P5, PT, R25, 0x9, !P5 ;  /* 0x000000091900780c */ /* 0x000fc40006fa1670 */
[----:B0-----:R-:W-:Y:S02]  /*4d30*/  F2FP.SATFINITE.E5M2.F32.PACK_AB_MERGE_C R13, RZ, R60, RZ ;  /* 0x0000003cff0d723e */ /* 0x001fe400048060ff */
[----:B-1----:R-:W-:Y:S02]  /*4d40*/  F2FP.SATFINITE.E5M2.F32.PACK_AB_MERGE_C R23, RZ, R58, RZ ;  /* 0x0000003aff17723e */ /* 0x002fe400048060ff */
[----:B------:R-:W-:Y:S01]  /*4d50*/  ISETP.LT.OR P2, PT, R25, 0x9, !P2 ;  /* 0x000000091900780c */ /* 0x000fe20005741670 */
[----:B------:R0:W-:Y:S01]  /*4d60*/  @!P1 STG.E.U8 desc[UR16][R10.64+0x21], R13 ;  /* 0x0000210d0a009986 */ /* 0x0001e2000c101110 */
[----:B------:R-:W-:-:S03]  /*4d70*/  ISETP.GE.AND P1, PT, R26, 0x31, PT ;  /* 0x000000311a00780c */ /* 0x000fc60003f26270 */
[----:B------:R1:W-:Y:S01]  /*4d80*/  @!P3 STG.E.U8 desc[UR16][R8.64+0x29], R23 ;  /* 0x000029170800b986 */ /* 0x0003e2000c101110 */
[----:B------:R-:W-:-:S03]  /*4d90*/  ISETP.GE.AND P3, PT, R26, 0x32, PT ;  /* 0x000000321a00780c */ /* 0x000fc60003f66270 */
[----:B------:R-:W-:Y:S01]  /*4da0*/  @!P6 STG.E.U8 desc[UR16][R8.64+0x28], R59 ;  /* 0x0000283b0800e986 */ /* 0x000fe2000c101110 */
[C---:B------:R-:W-:Y:S02]  /*4db0*/  ISETP.LT.OR P6, PT, R25.reuse, 0x1, !P1 ;  /* 0x000000011900780c */ /* 0x040fe40004fc1670 */
[C---:B------:R-:W-:Y:S01]  /*4dc0*/  ISETP.LT.OR P1, PT, R25.reuse, 0x9, !P1 ;  /* 0x000000091900780c */ /* 0x040fe20004f21670 */
[----:B------:R-:W-:Y:S01]  /*4dd0*/  @!P5 STG.E.U8 desc[UR16][R10.64+0x28], R57 ;  /* 0x000028390a00d986 */ /* 0x000fe2000c101110 */
[C---:B------:R-:W-:Y:S02]  /*4de0*/  ISETP.LT.OR P5, PT, R25.reuse, 0x1, !P3 ;  /* 0x000000011900780c */ /* 0x040fe40005fa1670 */
        /* <DEDUP_REMOVED lines=10> */
[----:B------:R2:W-:Y:S01]  /*4e90*/  @!P1 STG.E.U8 desc[UR16][R10.64+0x30], R19 ;  /* 0x000030130a009986 */ /* 0x0005e2000c101110 */
[C---:B------:R-:W-:Y:S02]  /*4ea0*/  ISETP.LT.OR P1, PT, R25.reuse, 0x1, !P2 ;  /* 0x000000011900780c */ /* 0x040fe40005721670 */
[----:B------:R-:W-:Y:S02]  /*4eb0*/  ISETP.LT.OR P2, PT, R25, 0x9, !P2 ;  /* 0x000000091900780c */ /* 0x000fe40005741670 */
[----:B0-----:R-:W-:Y:S02]  /*4ec0*/  F2FP.SATFINITE.E5M2.F32.PACK_AB_MERGE_C R13, RZ, R18, RZ ;  /* 0x00000012ff0d723e */ /* 0x001fe400048060ff */
[----:B-1----:R-:W-:-:S03]  /*4ed0*/  F2FP.SATFINITE.E5M2.F32.PACK_AB_MERGE_C R21, RZ, R14, RZ ;  /* 0x0000000eff15723e */ /* 0x002fc600048060ff */
[----:B------:R0:W-:Y:S01]  /*4ee0*/  @!P3 STG.E.U8 desc[UR16][R10.64+0x31], R13 ;  /* 0x0000310d0a00b986 */ /* 0x0001e2000c101110 */
[----:B--2---:R-:W-:-:S03]  /*4ef0*/  F2FP.SATFINITE.E5M2.F32.PACK_AB_MERGE_C R19, RZ, R16, RZ ;  /* 0x00000010ff13723e */ /* 0x004fc600048060ff */
[----:B------:R0:W-:Y:S04]  /*4f00*/  @!P1 STG.E.U8 desc[UR16][R8.64+0x38], R17 ;  /* 0x0000381108009986 */ /* 0x0001e8000c101110 */
[----:B------:R0:W-:Y:S04]  /*4f10*/  @!P5 STG.E.U8 desc[UR16][R8.64+0x39], R19 ;  /* 0x000039130800d986 */ /* 0x0001e8000c101110 */
[----:B------:R0:W-:Y:S04]  /*4f20*/  @!P2 STG.E.U8 desc[UR16][R10.64+0x38], R15 ;  /* 0x0000380f0a00a986 */ /* 0x0001e8000c101110 */
[----:B------:R0:W-:Y:S02]  /*4f30*/  @!P6 STG.E.U8 desc[UR16][R10.64+0x39], R21 ;  /* 0x000039150a00e986 */ /* 0x0001e4000c101110 */
.L_x_103:
[----:B------:R-:W-:Y:S05]  /*4f40*/  BSYNC B0 ;  /* 0x0000000000007941 */ /* 0x000fea0003800000 */
.L_x_37:
[----:B------:R-:W-:Y:S01]  /*4f50*/  ULDC UR6, c[0x0][0xc] ;  /* 0x0000030000067ab9 */ /* 0x000fe20000000800 */
[----:B------:R-:W-:Y:S01]  /*4f60*/  ULDC UR7, c[0x0][0x10] ;  /* 0x0000040000077ab9 */ /* 0x000fe20000000800 */
[----:B0-----:R-:W0:Y:S01]  /*4f70*/  LDC R9, c[0x0][0x14] ;  /* 0x00000500ff097b82 */ /* 0x001e220000000800 */
[----:B------:R-:W-:Y:S01]  /*4f80*/  UIMAD.WIDE.U32 UR6, UR6, UR7, URZ ;  /* 0x00000007060672a5 */ /* 0x000fe2000f8e003f */
[----:B-----5:R-:W-:Y:S01]  /*4f90*/  PRMT R8, RZ, 0x7610, R8 ;  /* 0x00007610ff087816 */ /* 0x020fe20000000008 */
[----:B------:R-:W-:Y:S02]  /*4fa0*/  IMAD.MOV.U32 R12, RZ, RZ, -0x1 ;  /* 0xffffffffff0c7424 */ /* 0x000fe400078e00ff */
[----:B------:R-:W-:Y:S02]  /*4fb0*/  IMAD.MOV.U32 R71, RZ, RZ, -0x1 ;  /* 0xffffffffff477424 */ /* 0x000fe400078e00ff */
[----:B0-----:R-:W-:-:S04]  /*4fc0*/  IMAD.WIDE.U32 R4, R9, UR6, R4 ;  /* 0x0000000609047c25 */ /* 0x001fc8000f8e0004 */
[----:B------:R-:W-:Y:S01]  /*4fd0*/  IMAD R9, R9, UR7, RZ ;  /* 0x0000000709097c24 */ /* 0x000fe2000f8e02ff */
[----:B------:R-:W-:Y:S02]  /*4fe0*/  ULDC.64 UR6, c[0x0][0x650] ;  /* 0x0001940000067ab9 */ /* 0x000fe40000000a00 */
[----:B------:R-:W-:Y:S01]  /*4ff0*/  ISETP.GE.U32.AND P1, PT, R4, UR6, PT ;  /* 0x0000000604007c0c */ /* 0x000fe2000bf26070 */
[----:B------:R-:W-:-:S05]  /*5000*/  IMAD.IADD R5, R5, 0x1, R9 ;  /* 0x0000000105057824 */ /* 0x000fca00078e0209 */
[----:B------:R-:W-:-:S13]  /*5010*/  ISETP.GE.U32.AND.EX P1, PT, R5, UR7, PT, P1 ;  /* 0x0000000705007c0c */ /* 0x000fda000bf26110 */
[----:B------:R-:W-:Y:S05]  /*5020*/  @P1 BRA `(.L_x_104) ;  /* 0x0000000400601947 */ /* 0x000fea0003800000 */
[----:B------:R-:W0:Y:S01]  /*5030*/  S2R R20, SR_CTAID.X ;  /* 0x0000000000147919 */ /* 0x000e220000002500 */
[----:B------:R-:W5:Y:S01]  /*5040*/  LDC.64 R14, c[0x0][0x628] ;  /* 0x00018a00ff0e7b82 */ /* 0x000f620000000a00 */
[----:B------:R-:W-:Y:S01]  /*5050*/  ULDC UR6, c[0x0][0x150] ;  /* 0x0000540000067ab9 */ /* 0x000fe20000000800 */
[----:B------:R-:W-:Y:S01]  /*5060*/  IMAD.MOV.U32 R12, RZ, RZ, R4 ;  /* 0x000000ffff0c7224 */ /* 0x000fe200078e0004 */
[----:B-12-4-:R-:W1:Y:S01]  /*5070*/  S2R R22, SR_CTAID.Y ;  /* 0x0000000000167919 */ /* 0x016e620000002600 */
[----:B------:R-:W-:-:S04]  /*5080*/  IMAD.MOV.U32 R13, RZ, RZ, R5 ;  /* 0x000000ffff0d7224 */ /* 0x000fc800078e0005 */
[----:B------:R-:W2:Y:S08]  /*5090*/  LDC R23, c[0x0][0x144] ;  /* 0x00005100ff177b82 */ /* 0x000eb00000000800 */
[----:B------:R-:W4:Y:S08]  /*50a0*/  LDC R16, c[0x0][0x630] ;  /* 0x00018c00ff107b82 */ /* 0x000f300000000800 */
[----:B------:R-:W1:Y:S01]  /*50b0*/  LDC.64 R18, c[0x0][0x620] ;  /* 0x00018800ff127b82 */ /* 0x000e620000000a00 */
[----:B-----5:R-:W-:-:S04]  /*50c0*/  ISETP.NE.U32.AND P1, PT, R14, RZ, PT ;  /* 0x000000ff0e00720c */ /* 0x020fc80003f25070 */
[----:B------:R-:W-:Y:S02]  /*50d0*/  ISETP.NE.AND.EX P1, PT, R15, RZ, PT, P1 ;  /* 0x000000ff0f00720c */ /* 0x000fe40003f25310 */
[----:B0-----:R-:W-:-:S05]  /*50e0*/  I2FP.F32.U32 R8, R20 ;  /* 0x0000001400087245 */ /* 0x001fca0000201000 */
[----:B------:R-:W-:-:S04]  /*50f0*/  FMUL R8, R8, UR6 ;  /* 0x0000000608087c20 */ /* 0x000fc80008400000 */
[----:B------:R0:W0:Y:S02]  /*5100*/  F2I.U32.TRUNC.NTZ R21, R8 ;  /* 0x0000000800157305 */ /* 0x000024000020f000 */
[----:B--2-4-:R-:W-:Y:S05]  /*5110*/  @!P1 BRA `(.L_x_105) ;  /* 0x0000000000289947 */ /* 0x014fea0003800000 */
[----:B------:R-:W2:Y:S02]  /*5120*/  LDC R9, c[0x0][0x634] ;  /* 0x00018d00ff097b82 */ /* 0x000ea40000000800 */
[----:B--2---:R-:W-:-:S05]  /*5130*/  IADD3 R13, P1, R4, R9, RZ ;  /* 0x00000009040d7210 */ /* 0x004fca0007f3e0ff */
[----:B------:R-:W-:-:S04]  /*5140*/  IMAD.X R17, RZ, RZ, R5, P1 ;  /* 0x000000ffff117224 */ /* 0x000fc800008e0605 */
[----:B0-----:R-:W-:-:S04]  /*5150*/  IMAD.WIDE.U32 R8, R17, R14, RZ ;  /* 0x0000000e11087225 */ /* 0x001fc800078e00ff */
[----:B---3--:R-:W-:-:S04]  /*5160*/  IMAD.WIDE.U32 R10, P1, R13, R15, R8 ;  /* 0x0000000f0d0a7225 */ /* 0x008fc80007820008 */
[----:B------:R-:W-:-:S04]  /*5170*/  IMAD.WIDE.U32 R8, R13, R14, RZ ;  /* 0x0000000e0d087225 */ /* 0x000fc800078e00ff */
[----:B------:R-:W-:Y:S01]  /*5180*/  IMAD.X R13, RZ, RZ, RZ, P1 ;  /* 0x000000ffff0d7224 */ /* 0x000fe200008e06ff */
[----:B------:R-:W-:Y:S01]  /*5190*/  IADD3 RZ, P1, R9, R10, RZ ;  /* 0x0000000a09ff7210 */ /* 0x000fe20007f3e0ff */
[----:B------:R-:W-:-:S04]  /*51a0*/  IMAD.MOV.U32 R12, RZ, RZ, R11 ;  /* 0x000000ffff0c7224 */ /* 0x000fc800078e000b */
[----:B------:R-:W-:-:S08]  /*51b0*/  IMAD.WIDE.U32.X R12, R17, R15, R12, P1 ;  /* 0x0000000f110c7225 */ /* 0x000fd000008e040c */
.L_x_105:
[----:B---3--:R-:W2:Y:S01]  /*51c0*/  LDC.64 R28, c[0x0][0x640] ;  /* 0x00019000ff1c7b82 */ /* 0x008ea20000000a00 */
[-C--:B------:R-:W-:Y:S01]  /*51d0*/  SHF.R.U64 R71, R12, R16.reuse, R13 ;  /* 0x000000100c477219 */ /* 0x080fe2000000120d */
[----:B0-----:R-:W-:Y:S01]  /*51e0*/  IMAD.MOV R21, RZ, RZ, -R21 ;  /* 0x000000ffff157224 */ /* 0x001fe200078e0a15 */
[----:B------:R-:W-:Y:S01]  /*51f0*/  SHF.R.U32.HI R8, RZ, R16, R13 ;  /* 0x00000010ff087219 */ /* 0x000fe2000001160d */
[----:B------:R-:W-:Y:S01]  /*5200*/  ULDC UR6, c[0x0][0x154] ;  /* 0x0000550000067ab9 */ /* 0x000fe20000000800 */
[----:B------:R-:W-:Y:S01]  /*5210*/  IADD3 R11, P1, RZ, -R71, RZ ;  /* 0x80000047ff0b7210 */ /* 0x000fe20007f3e0ff */
[----:B------:R-:W-:Y:S02]  /*5220*/  IMAD R21, R23, R21, R20 ;  /* 0x0000001517157224 */ /* 0x000fe400078e0214 */
[----:B------:R-:W0:Y:S01]  /*5230*/  LDC R12, c[0x0][0x618] ;  /* 0x00018600ff0c7b82 */ /* 0x000e220000000800 */
[----:B------:R-:W-:Y:S02]  /*5240*/  IMAD.MOV.U32 R13, RZ, RZ, 0x1 ;  /* 0x00000001ff0d7424 */ /* 0x000fe400078e00ff */
[----:B------:R-:W-:-:S04]  /*5250*/  IMAD.X R9, RZ, RZ, ~R8, P1 ;  /* 0x000000ffff097224 */ /* 0x000fc800008e0e08 */
[-C--:B-1----:R-:W-:Y:S01]  /*5260*/  IMAD R10, R9, R18.reuse, RZ ;  /* 0x00000012090a7224 */ /* 0x082fe200078e02ff */
[----:B------:R-:W1:Y:S01]  /*5270*/  LDC R24, c[0x0][0x608] ;  /* 0x00018200ff187b82 */ /* 0x000e620000000800 */
[----:B------:R-:W-:-:S04]  /*5280*/  IMAD.WIDE.U32 R8, R11, R18, R4 ;  /* 0x000000120b087225 */ /* 0x000fc800078e0004 */
[----:B------:R-:W-:Y:S01]  /*5290*/  IMAD R11, R11, R19, R10 ;  /* 0x000000130b0b7224 */ /* 0x000fe200078e020a */
[----:B------:R-:W-:Y:S02]  /*52a0*/  I2FP.F32.U32 R10, R22 ;  /* 0x00000016000a7245 */ /* 0x000fe40000201000 */
[----:B------:R-:W3:Y:S01]  /*52b0*/  LDC R26, c[0x0][0x658] ;  /* 0x00019600ff1a7b82 */ /* 0x000ee20000000800 */
[----:B------:R-:W-:Y:S01]  /*52c0*/  IMAD.IADD R9, R9, 0x1, R11 ;  /* 0x0000000109097824 */ /* 0x000fe200078e020b */
[----:B--2---:R-:W-:Y:S01]  /*52d0*/  ISETP.NE.U32.AND P1, PT, R28, RZ, PT ;  /* 0x000000ff1c00720c */ /* 0x004fe20003f25070 */
[----:B------:R-:W-:Y:S01]  /*52e0*/  FMUL R10, R10, UR6 ;  /* 0x000000060a0a7c20 */ /* 0x000fe20008400000 */
[----:B------:R-:W-:Y:S02]  /*52f0*/  IMAD.MOV.U32 R11, RZ, RZ, -0x1 ;  /* 0xffffffffff0b7424 */ /* 0x000fe400078e00ff */
[----:B------:R-:W-:Y:S01]  /*5300*/  ISETP.NE.AND.EX P1, PT, R29, RZ, PT, P1 ;  /* 0x000000ff1d00720c */ /* 0x000fe20003f25310 */
[----:B------:R2:W4:Y:S01]  /*5310*/  F2I.U32.TRUNC.NTZ R17, R10 ;  /* 0x0000000a00117305 */ /* 0x000522000020f000 */
[----:B------:R-:W2:Y:S01]  /*5320*/  LDC R19, c[0x0][0x148] ;  /* 0x00005200ff137b82 */ /* 0x000ea20000000800 */
[----:B0-----:R-:W-:-:S02]  /*5330*/  SHF.R.U64 R16, R8, R12, R9 ;  /* 0x0000000c08107219 */ /* 0x001fc40000001209 */
[----:B------:R-:W-:-:S05]  /*5340*/  SHF.R.U32.HI R9, RZ, R12, R9 ;  /* 0x0000000cff097219 */ /* 0x000fca0000011609 */
[----:B------:R-:W0:Y:S01]  /*5350*/  LDC R20, c[0x0][0x600] ;  /* 0x00018000ff147b82 */ /* 0x000e220000000800 */
[-CC-:B-1----:R-:W-:Y:S02]  /*5360*/  SHF.R.U64 R14, R16, R24.reuse, R9.reuse ;  /* 0x00000018100e7219 */ /* 0x182fe40000001209 */
[----:B------:R-:W-:-:S05]  /*5370*/  SHF.R.U32.HI R9, RZ, R24, R9 ;  /* 0x00000018ff097219 */ /* 0x000fca0000011609 */
[----:B------:R-:W1:Y:S01]  /*5380*/  LDC R25, c[0x0][0x648] ;  /* 0x00019200ff197b82 */ /* 0x000e620000000800 */
[-CC-:B---3--:R-:W-:Y:S02]  /*5390*/  SHF.R.U64 R18, R14, R26.reuse, R9.reuse ;  /* 0x0000001a0e127219 */ /* 0x188fe40000001209 */
[-C--:B------:R-:W-:Y:S02]  /*53a0*/  SHF.L.U32 R11, R11, R26.reuse, RZ ;  /* 0x0000001a0b0b7219 */ /* 0x080fe400000006ff */
[-C--:B------:R-:W-:Y:S01]  /*53b0*/  SHF.R.U32.HI R9, RZ, R26.reuse, R9 ;  /* 0x0000001aff097219 */ /* 0x080fe20000011609 */
[----:B------:R-:W-:Y:S01]  /*53c0*/  IMAD.MOV.U32 R8, RZ, RZ, R18 ;  /* 0x000000ffff087224 */ /* 0x000fe200078e0012 */
[----:B------:R-:W-:Y:S01]  /*53d0*/  SHF.L.U32 R24, R13, R26, RZ ;  /* 0x0000001a0d187219 */ /* 0x000fe200000006ff */
[----:B------:R-:W3:Y:S01]  /*53e0*/  LDC R27, c[0x0][0x638] ;  /* 0x00018e00ff1b7b82 */ /* 0x000ee20000000800 */
[----:B------:R-:W-:-:S07]  /*53f0*/  LOP3.LUT R23, RZ, R11, RZ, 0x33, !PT ;  /* 0x0000000bff177212 */ /* 0x000fce00078e33ff */
[----:B------:R-:W0:Y:S01]  /*5400*/  LDC R30, c[0x0][0x610] ;  /* 0x00018400ff1e7b82 */ /* 0x000e220000000800 */
[----:B----4-:R-:W-:Y:S05]  /*5410*/  @!P1 BRA `(.L_x_106) ;  /* 0x0000000000289947 */ /* 0x010fea0003800000 */
[----:B------:R-:W4:Y:S02]  /*5420*/  LDC R13, c[0x0][0x64c] ;  /* 0x00019300ff0d7b82 */ /* 0x000f240000000800 */
[----:B----4-:R-:W-:-:S05]  /*5430*/  IADD3 R13, P1, R18, R13, RZ ;  /* 0x0000000d120d7210 */ /* 0x010fca0007f3e0ff */
[----:B------:R-:W-:-:S04]  /*5440*/  IMAD.X R15, RZ, RZ, R9, P1 ;  /* 0x000000ffff0f7224 */ /* 0x000fc800008e0609 */
[----:B------:R-:W-:-:S04]  /*5450*/  IMAD.WIDE.U32 R8, R15, R28, RZ ;  /* 0x0000001c0f087225 */ /* 0x000fc800078e00ff */
[----:B--2---:R-:W-:-:S04]  /*5460*/  IMAD.WIDE.U32 R10, P1, R13, R29, R8 ;  /* 0x0000001d0d0a7225 */ /* 0x004fc80007820008 */
[----:B------:R-:W-:-:S04]  /*5470*/  IMAD.WIDE.U32 R8, R13, R28, RZ ;  /* 0x0000001c0d087225 */ /* 0x000fc800078e00ff */
[----:B------:R-:W-:Y:S01]  /*5480*/  IMAD.X R13, RZ, RZ, RZ, P1 ;  /* 0x000000ffff0d7224 */ /* 0x000fe200008e06ff */
[----:B------:R-:W-:Y:S01]  /*5490*/  IADD3 RZ, P1, R9, R10, RZ ;  /* 0x0000000a09ff7210 */ /* 0x000fe20007f3e0ff */
[----:B------:R-:W-:-:S04]  /*54a0*/  IMAD.MOV.U32 R12, RZ, RZ, R11 ;  /* 0x000000ffff0c7224 */ /* 0x000fc800078e000b */
[----:B------:R-:W-:-:S08]  /*54b0*/  IMAD.WIDE.U32.X R8, R15, R29, R12, P1 ;  /* 0x0000001d0f087225 */ /* 0x000fd000008e040c */
.L_x_106:
[----:B-1----:R-:W-:Y:S01]  /*54c0*/  SHF.R.U64 R8, R8, R25, R9 ;  /* 0x0000001908087219 */ /* 0x002fe20000001209 */
[----:B0-----:R-:W-:Y:S01]  /*54d0*/  VIADD R13, R20, 0xffffffff ;  /* 0xffffffff140d7836 */ /* 0x001fe20000000000 */
[----:B------:R-:W-:Y:S01]  /*54e0*/  LOP3.LUT R11, R14, R23, RZ, 0xc0, !PT ;  /* 0x000000170e0b7212 */ /* 0x000fe200078ec0ff */
[----:B------:R-:W-:Y:S02]  /*54f0*/  IMAD.MOV R17, RZ, RZ, -R17 ;  /* 0x000000ffff117224 */ /* 0x000fe400078e0a11 */
[----:B------:R-:W-:Y:S02]  /*5500*/  IMAD.MOV R9, RZ, RZ, -R8 ;  /* 0x000000ffff097224 */ /* 0x000fe400078e0a08 */
[----:B------:R-:W-:Y:S01]  /*5510*/  IMAD R24, R24, R8, R11 ;  /* 0x0000000818187224 */ /* 0x000fe200078e020b */
[----:B------:R-:W-:Y:S01]  /*5520*/  LOP3.LUT R11, R16, R13, RZ, 0xc0, !PT ;  /* 0x0000000d100b7212 */ /* 0x000fe200078ec0ff */
[----:B--2---:R-:W-:Y:S02]  /*5530*/  @P4 IMAD R21, R19, R17, R22 ;  /* 0x0000001113154224 */ /* 0x004fe400078e0216 */
[----:B---3--:R-:W-:-:S02]  /*5540*/  IMAD R8, R9, R27, R18 ;  /* 0x0000001b09087224 */ /* 0x008fc400078e0212 */
[----:B------:R-:W-:Y:S02]  /*5550*/  IMAD R24, R24, R30, R21 ;  /* 0x0000001e18187224 */ /* 0x000fe400078e0215 */
[----:B------:R-:W-:Y:S02]  /*5560*/  IMAD R9, R8, R20, R11 ;  /* 0x0000001408097224 */ /* 0x000fe400078e020b */
[----:B------:R-:W-:-:S03]  /*5570*/  IMAD.MOV.U32 R10, RZ, RZ, 0x1 ;  /* 0x00000001ff0a7424 */ /* 0x000fc600078e00ff */
[----:B------:R-:W-:Y:S02]  /*5580*/  SEL R12, R9, R24, !P4 ;  /* 0x00000018090c7207 */ /* 0x000fe40006000000 */
[----:B------:R-:W-:Y:S02]  /*5590*/  PRMT R8, R10, 0x7610, R8 ;  /* 0x000076100a087816 */ /* 0x000fe40000000008 */
[----:B------:R-:W-:-:S07]  /*55a0*/  SEL R24, R24, R9, !P4 ;  /* 0x0000000918187207 */ /* 0x000fce0006000000 */
.L_x_104:
[----:B------:R-:W-:Y:S01]  /*55b0*/  LOP3.LUT P1, RZ, R8, 0xff, RZ, 0xc0, !PT ;  /* 0x000000ff08ff7812 */ /* 0x000fe2000782c0ff */
[----:B---3--:R-:W-:-:S12]  /*55c0*/  IMAD.MOV.U32 R11, RZ, RZ, R24 ;  /* 0x000000ffff0b7224 */ /* 0x008fd800078e0018 */
[----:B------:R-:W-:Y:S05]  /*55d0*/  @P1 BRA `(.L_x_107) ;  /* 0xffffffb800e01947 */ /* 0x000fea000383ffff */
[----:B------:R-:W-:Y:S05]  /*55e0*/  EXIT ;  /* 0x000000000000794d */ /* 0x000fea0003800000 */
.L_x_7:
[----:B0-----:R-:W-:Y:S01]  /*55f0*/  ULDC.64 UR4, c[0x0][0x650] ;  /* 0x0001940000047ab9 */ /* 0x001fe20000000a00 */
        /* <DEDUP_REMOVED lines=25> */
.L_x_109:
[----:B------:R-:W0:Y:S01]  /*5790*/  LDC.64 R28, c[0x0][0x640] ;  /* 0x00019000ff1c7b82 */ /* 0x000e220000000a00 */
[-CC-:B------:R-:W-:Y:S01]  /*57a0*/  SHF.R.U64 R21, R14, R6.reuse, R15.reuse ;  /* 0x000000060e157219 */ /* 0x180fe2000000120f */
[----:B------:R-:W-:Y:S01]  /*57b0*/  IMAD.MOV.U32 R26, RZ, RZ, 0x1 ;  /* 0x00000001ff1a7424 */ /* 0x000fe200078e00ff */
[----:B------:R-:W-:Y:S02]  /*57c0*/  SHF.R.U32.HI R6, RZ, R6, R15 ;  /* 0x00000006ff067219 */ /* 0x000fe4000001160f */
[----:B------:R-:W-:-:S03]  /*57d0*/  IADD3 R13, P0, RZ, -R21, RZ ;  /* 0x80000015ff0d7210 */ /* 0x000fc60007f1e0ff */
[----:B------:R-:W1:Y:S02]  /*57e0*/  LDC R12, c[0x0][0x618] ;  /* 0x00018600ff0c7b82 */ /* 0x000e640000000800 */
[----:B------:R-:W-:-:S04]  /*57f0*/  IMAD.X R11, RZ, RZ, ~R6, P0 ;  /* 0x000000ffff0b7224 */ /* 0x000fc800000e0e06 */
[-C--:B------:R-:W-:Y:S02]  /*5800*/  IMAD R6, R11, R22.reuse, RZ ;  /* 0x000000160b067224 */ /* 0x080fe400078e02ff */
[----:B------:R-:W2:Y:S01]  /*5810*/  LDC R14, c[0x0][0x608] ;  /* 0x00018200ff0e7b82 */ /* 0x000ea20000000800 */
[----:B------:R-:W-:-:S04]  /*5820*/  IMAD.WIDE.U32 R10, R13, R22, R4 ;  /* 0x000000160d0a7225 */ /* 0x000fc800078e0004 */
[----:B------:R-:W-:-:S03]  /*5830*/  IMAD R13, R13, R23, R6 ;  /* 0x000000170d0d7224 */ /* 0x000fc600078e0206 */
[----:B------:R-:W3:Y:S01]  /*5840*/  LDC R27, c[0x0][0x658] ;  /* 0x00019600ff1b7b82 */ /* 0x000ee20000000800 */
[----:B------:R-:W-:Y:S01]  /*5850*/  IMAD.IADD R11, R11, 0x1, R13 ;  /* 0x000000010b0b7824 */ /* 0x000fe200078e020d */
[----:B0-----:R-:W-:-:S04]  /*5860*/  ISETP.NE.U32.AND P0, PT, R28, RZ, PT ;  /* 0x000000ff1c00720c */ /* 0x001fc80003f05070 */
[----:B------:R-:W-:Y:S02]  /*5870*/  ISETP.NE.AND.EX P0, PT, R29, RZ, PT, P0 ;  /* 0x000000ff1d00720c */ /* 0x000fe40003f05300 */
[----:B------:R-:W0:Y:S01]  /*5880*/  LDC R18, c[0x0][0x600] ;  /* 0x00018000ff127b82 */ /* 0x000e220000000800 */
[-CC-:B-1----:R-:W-:Y:S01]  /*5890*/  SHF.R.U64 R16, R10, R12.reuse, R11.reuse ;  /* 0x0000000c0a107219 */ /* 0x182fe2000000120b */
[----:B------:R-:W-:Y:S01]  /*58a0*/  IMAD.MOV.U32 R10, RZ, RZ, -0x1 ;  /* 0xffffffffff0a7424 */ /* 0x000fe200078e00ff */
[----:B------:R-:W-:-:S05]  /*58b0*/  SHF.R.U32.HI R11, RZ, R12, R11 ;  /* 0x0000000cff0b7219 */ /* 0x000fca000001160b */
[----:B------:R-:W1:Y:S01]  /*58c0*/  LDC R22, c[0x0][0x648] ;  /* 0x00019200ff167b82 */ /* 0x000e620000000800 */
[-CC-:B--2---:R-:W-:Y:S02]  /*58d0*/  SHF.R.U64 R23, R16, R14.reuse, R11.reuse ;  /* 0x0000000e10177219 */ /* 0x184fe4000000120b */
[----:B------:R-:W-:-:S05]  /*58e0*/  SHF.R.U32.HI R6, RZ, R14, R11 ;  /* 0x0000000eff067219 */ /* 0x000fca000001160b */
[----:B------:R-:W2:Y:S01]  /*58f0*/  LDC R24, c[0x0][0x638] ;  /* 0x00018e00ff187b82 */ /* 0x000ea20000000800 */
[-C--:B---3--:R-:W-:Y:S02]  /*5900*/  SHF.L.U32 R10, R10, R27.reuse, RZ ;  /* 0x0000001b0a0a7219 */ /* 0x088fe400000006ff */
[-CC-:B------:R-:W-:Y:S02]  /*5910*/  SHF.R.U64 R25, R23, R27.reuse, R6.reuse ;  /* 0x0000001b17197219 */ /* 0x180fe40000001206 */
[----:B------:R-:W-:Y:S02]  /*5920*/  LOP3.LUT R30, RZ, R10, RZ, 0x33, !PT ;  /* 0x0000000aff1e7212 */ /* 0x000fe400078e33ff */
[----:B------:R-:W-:Y:S01]  /*5930*/  SHF.R.U32.HI R11, RZ, R27, R6 ;  /* 0x0000001bff0b7219 */ /* 0x000fe20000011606 */
[----:B------:R-:W3:Y:S01]  /*5940*/  LDC R31, c[0x0][0x610] ;  /* 0x00018400ff1f7b82 */ /* 0x000ee20000000800 */
[----:B------:R-:W-:Y:S01]  /*5950*/  IMAD.MOV.U32 R10, RZ, RZ, R25 ;  /* 0x000000ffff0a7224 */ /* 0x000fe200078e0019 */
[----:B------:R-:W-:Y:S06]  /*5960*/  @!P0 BRA `(.L_x_110) ;  /* 0x0000000000288947 */ /* 0x000fec0003800000 */
        /* <DEDUP_REMOVED lines=10> */
.L_x_110:
[----:B-1----:R-:W-:Y:S01]  /*5a10*/  SHF.R.U64 R9, R10, R22, R11 ;  /* 0x000000160a097219 */ /* 0x002fe2000000120b */
[----:B0-----:R-:W-:Y:S01]  /*5a20*/  VIADD R11, R18, 0xffffffff ;  /* 0xffffffff120b7836 */ /* 0x001fe20000000000 */
[----:B------:R-:W-:Y:S01]  /*5a30*/  SHF.L.U32 R26, R26, R27, RZ ;  /* 0x0000001b1a1a7219 */ /* 0x000fe200000006ff */
[----:B------:R-:W-:Y:S01]  /*5a40*/  @P4 IMAD R7, R17, R20, R8 ;  /* 0x0000001411074224 */ /* 0x000fe200078e0208 */
[----:B------:R-:W-:Y:S01]  /*5a50*/  LOP3.LUT R6, R23, R30, RZ, 0xc0, !PT ;  /* 0x0000001e17067212 */ /* 0x000fe200078ec0ff */
[----:B------:R-:W-:-:S04]  /*5a60*/  IMAD.MOV R10, RZ, RZ, -R9 ;  /* 0x000000ffff0a7224 */ /* 0x000fc800078e0a09 */
[----:B------:R-:W-:Y:S01]  /*5a70*/  IMAD R8, R26, R9, R6 ;  /* 0x000000091a087224 */ /* 0x000fe200078e0206 */
[----:B------:R-:W-:Y:S01]  /*5a80*/  LOP3.LUT R9, R16, R11, RZ, 0xc0, !PT ;  /* 0x0000000b10097212 */ /* 0x000fe200078ec0ff */
[----:B--2---:R-:W-:Y:S02]  /*5a90*/  IMAD R6, R10, R24, R25 ;  /* 0x000000180a067224 */ /* 0x004fe400078e0219 */
[----:B---3--:R-:W-:Y:S02]  /*5aa0*/  IMAD R7, R8, R31, R7 ;  /* 0x0000001f08077224 */ /* 0x008fe400078e0207 */
[----:B------:R-:W-:Y:S02]  /*5ab0*/  IMAD R18, R6, R18, R9 ;  /* 0x0000001206127224 */ /* 0x000fe400078e0209 */
[----:B------:R-:W-:Y:S02]  /*5ac0*/  IMAD.MOV.U32 R8, RZ, RZ, 0x1 ;  /* 0x00000001ff087424 */ /* 0x000fe400078e00ff */
[----:B------:R-:W-:Y:S01]  /*5ad0*/  IMAD.MOV.U32 R16, RZ, RZ, R21 ;  /* 0x000000ffff107224 */ /* 0x000fe200078e0015 */
[----:B------:R-:W-:-:S02]  /*5ae0*/  SEL R13, R18, R7, !P4 ;  /* 0x00000007120d7207 */ /* 0x000fc40006000000 */
[----:B------:R-:W-:Y:S02]  /*5af0*/  PRMT R6, R8, 0x7610, R6 ;  /* 0x0000761008067816 */ /* 0x000fe40000000006 */
[----:B------:R-:W-:-:S07]  /*5b00*/  SEL R18, R7, R18, !P4 ;  /* 0x0000001207127207 */ /* 0x000fce0006000000 */
.L_x_108:
[----:B------:R-:W-:-:S08]  /*5b10*/  NOP ;  /* 0x0000000000007918 */ /* 0x000fd00000000000 */
[----:B------:R-:W0:-:S00]  /*5b20*/  USETMAXREG.DEALLOC.CTAPOOL 0x28 ;  /* 0x00000028000079c8 */ /* 0x000e0000080e0500 */
[----:B0-----:R-:W-:-:S13]  /*5b30*/  ISETP.NE.AND P0, PT, R3, RZ, PT ;  /* 0x000000ff0300720c */ /* 0x001fda0003f05270 */
[----:B------:R-:W-:Y:S05]  /*5b40*/  @P0 EXIT ;  /* 0x000000000000094d */ /* 0x000fea0003800000 */
[----:B------:R-:W-:Y:S01]  /*5b50*/  LOP3.LUT P0, RZ, R6, 0xff, RZ, 0xc0, !PT ;  /* 0x000000ff06ff7812 */ /* 0x000fe2000780c0ff */
[----:B------:R-:W-:Y:S02]  /*5b60*/  IMAD.MOV.U32 R3, RZ, RZ, 0x1 ;  /* 0x00000001ff037424 */ /* 0x000fe400078e00ff */
[----:B------:R-:W-:-:S10]  /*5b70*/  IMAD.MOV.U32 R17, RZ, RZ, RZ ;  /* 0x000000ffff117224 */ /* 0x000fd400078e00ff */
[----:B------:R-:W-:Y:S05]  /*5b80*/  @!P0 BRA `(.L_x_111) ;  /* 0x0000000c00348947 */ /* 0x000fea0003800000 */
[----:B------:R-:W0:Y:S01]  /*5b90*/  LDC R3, c[0x0][0x28c] ;  /* 0x0000a300ff037b82 */ /* 0x000e220000000800 */
[----:B------:R-:W-:Y:S01]  /*5ba0*/  ULDC UR5, c[0x0][0x658] ;  /* 0x0001960000057ab9 */ /* 0x000fe20000000800 */
[----:B------:R-:W-:Y:S01]  /*5bb0*/  UMOV UR7, 0xffffffff ;  /* 0xffffffff00077882 */ /* 0x000fe20000000000 */
[----:B------:R-:W-:Y:S01]  /*5bc0*/  ULDC UR6, c[0x0][0xc] ;  /* 0x0000030000067ab9 */ /* 0x000fe20000000800 */
[----:B------:R-:W-:Y:S01]  /*5bd0*/  USHF.L.U32 UR8, UR7, UR5, URZ ;  /* 0x0000000507087299 */ /* 0x000fe2000800063f */
[----:B------:R-:W-:Y:S01]  /*5be0*/  BSSY B0, `(.L_x_111) ;  /* 0x00000c7000007945 */ /* 0x000fe20003800000 */
[----:B------:R-:W-:Y:S01]  /*5bf0*/  UMOV UR9, 0x1 ;  /* 0x0000000100097882 */ /* 0x000fe20000000000 */
[----:B------:R-:W-:Y:S01]  /*5c00*/  ULDC UR7, c[0x0][0x10] ;  /* 0x0000040000077ab9 */ /* 0x000fe20000000800 */
[----:B------:R-:W1:Y:S01]  /*5c10*/  S2UR UR10, SR_CgaCtaId ;  /* 0x00000000000a79c3 */ /* 0x000e620000008800 */
[----:B------:R-:W-:Y:S01]  /*5c20*/  UIMAD.WIDE.U32 UR6, UR6, UR7, URZ ;  /* 0x00000007060672a5 */ /* 0x000fe2000f8e003f */
[----:B------:R-:W-:Y:S01]  /*5c30*/  IMAD.MOV.U32 R14, RZ, RZ, 0x1 ;  /* 0x00000001ff0e7424 */ /* 0x000fe200078e00ff */
[----:B------:R-:W-:Y:S01]  /*5c40*/  USHF.L.U32 UR18, UR9, UR5, URZ ;  /* 0x0000000509127299 */ /* 0x000fe2000800063f */
[----:B------:R-:W-:Y:S01]  /*5c50*/  LOP3.LUT R15, R2, 0x2, RZ, 0xfc, !PT ;  /* 0x00000002020f7812 */ /* 0x000fe200078efcff */
[----:B------:R-:W-:Y:S01]  /*5c60*/  IMAD.MOV.U32 R17, RZ, RZ, RZ ;  /* 0x000000ffff117224 */ /* 0x000fe200078e00ff */
[----:B------:R-:W-:Y:S01]  /*5c70*/  ULDC UR5, c[0x0][0x14] ;  /* 0x0000050000057ab9 */ /* 0x000fe20000000800 */
[----:B------:R-:W-:Y:S01]  /*5c80*/  ULDC UR4, c[0x0][0x600] ;  /* 0x0001800000047ab9 */ /* 0x000fe20000000800 */
[----:B------:R-:W-:-:S02]  /*5c90*/  UIMAD.WIDE.U32 UR22, UR6, UR5, URZ ;  /* 0x00000005061672a5 */ /* 0x000fc4000f8e003f */
[----:B------:R-:W-:Y:S02]  /*5ca0*/  UIMAD UR13, UR7, UR5, URZ ;  /* 0x00000005070d72a4 */ /* 0x000fe4000f8e023f */
[----:B------:R-:W-:Y:S02]  /*5cb0*/  UIADD3 UR4, UR4, -0x1, URZ ;  /* 0xffffffff04047890 */ /* 0x000fe4000fffe03f */
[----:B------:R-:W-:Y:S01]  /*5cc0*/  ULOP3.LUT UR17, URZ, UR8, URZ, 0x33, !UPT ;  /* 0x000000083f117292 */ /* 0x000fe2000f8e333f */
[----:B0-----:R-:W-:Y:S01]  /*5cd0*/  VIADD R3, R3, 0x7f ;  /* 0x0000007f03037836 */ /* 0x001fe20000000000 */
[----:B------:R-:W-:Y:S01]  /*5ce0*/  UIADD3 UR13, UR23, UR13, URZ ;  /* 0x0000000d170d7290 */ /* 0x000fe2000fffe03f */
[----:B------:R-:W-:-:S03]  /*5cf0*/  ULDC.64 UR24, c[0x0][0x198] ;  /* 0x0000660000187ab9 */ /* 0x000fc60000000a00 */
[----:B------:R-:W-:Y:S01]  /*5d00*/  SHF.R.S32.HI R6, RZ, 0x1f, R3 ;  /* 0x0000001fff067819 */ /* 0x000fe20000011403 */
[----:B-1----:R-:W-:-:S03]  /*5d10*/  IMAD.U32 R11, RZ, RZ, UR10 ;  /* 0x0000000aff0b7e24 */ /* 0x002fc6000f8e00ff */
[----:B------:R-:W-:Y:S01]  /*5d20*/  LEA.HI R6, R6, R3, RZ, 0x7 ;  /* 0x0000000306067211 */ /* 0x000fe200078f38ff */
[----:B------:R-:W-:-:S03]  /*5d30*/  IMAD.MOV.U32 R3, RZ, RZ, 0x1 ;  /* 0x00000001ff037424 */ /* 0x000fc600078e00ff */
[----:B------:R-:W-:-:S05]  /*5d40*/  SHF.R.S32.HI R10, RZ, 0x7, R6 ;  /* 0x00000007ff0a7819 */ /* 0x000fca0000011406 */
[----:B------:R-:W-:-:S07]  /*5d50*/  VIADD R12, R10, 0x1 ;  /* 0x000000010a0c7836 */ /* 0x000fce0000000000 */
.L_x_122:
[----:B------:R-:W-:-:S03]  /*5d60*/  UMOV UR5, 0xffffffff ;  /* 0xffffffff00057882 */ /* 0x000fc60000000000 */
[----:B------:R-:W-:Y:S05]  /*5d70*/  BRA.DIV UR5, `(.L_x_112) ;  /* 0x0000000e05cc7947 */ /* 0x000fea000b800000 */
[----:B------:R-:W-:-:S13]  /*5d80*/  ELECT P0, URZ, PT ;  /* 0x00000000003f782f */ /* 0x000fda0003800000 */
.L_x_134:
[----:B------:R-:W0:Y:S01]  /*5d90*/  LDC R6, c[0x0][0x28c] ;  /* 0x0000a300ff067b82 */ /* 0x000e220000000800 */
[----:B------:R-:W-:Y:S01]  /*5da0*/  BSSY B1, `(.L_x_113) ;  /* 0x000003a000017945 */ /* 0x000fe20003800000 */
[----:B0-----:R-:W-:-:S13]  /*5db0*/  ISETP.LT.OR P0, PT, R6, 0x1, !P0 ;  /* 0x000000010600780c */ /* 0x001fda0004701670 */
[----:B------:R-:W-:Y:S05]  /*5dc0*/  @P0 BRA `(.L_x_114) ;  /* 0x0000000000dc0947 */ /* 0x000fea0003800000 */
[----:B------:R-:W-:Y:S02]  /*5dd0*/  IMAD R18, R18, 0x2, R11 ;  /* 0x0000000212127824 */ /* 0x000fe400078e020b */
[----:B------:R-:W-:Y:S02]  /*5de0*/  IMAD.SHL.U32 R20, R13, 0x40, RZ ;  /* 0x000000400d147824 */ /* 0x000fe400078e00ff */
[----:B------:R-:W-:Y:S02]  /*5df0*/  IMAD.MOV.U32 R22, RZ, RZ, RZ ;  /* 0x000000ffff167224 */ /* 0x000fe400078e00ff */
[----:B------:R-:W-:Y:S02]  /*5e00*/  IMAD.MOV.U32 R6, RZ, RZ, R12 ;  /* 0x000000ffff067224 */ /* 0x000fe400078e000c */
[----:B------:R-:W-:Y:S02]  /*5e10*/  IMAD.MOV.U32 R7, RZ, RZ, R3 ;  /* 0x000000ffff077224 */ /* 0x000fe400078e0003 */
[----:B------:R-:W-:-:S02]  /*5e20*/  IMAD.MOV.U32 R8, RZ, RZ, R17 ;  /* 0x000000ffff087224 */ /* 0x000fc400078e0011 */
[----:B------:R-:W-:-:S07]  /*5e30*/  IMAD.SHL.U32 R19, R18, 0x40, RZ ;  /* 0x0000004012137824 */ /* 0x000fce00078e00ff */
.L_x_117:
[----:B------:R-:W0:Y:S01]  /*5e40*/  S2UR UR5, SR_CgaCtaId ;  /* 0x00000000000579c3 */ /* 0x000e220000008800 */
[----:B------:R-:W-:Y:S02]  /*5e50*/  MOV R18, 0x400 ;  /* 0x0000040000127802 */ /* 0x000fe40000000f00 */
[----:B------:R-:W-:Y:S02]  /*5e60*/  SHF.L.U32 R9, R7, 0x1f, RZ ;  /* 0x0000001f07097819 */ /* 0x000fe400000006ff */
[----:B------:R-:W-:-:S13]  /*5e70*/  LOP3.LUT P1, RZ, R0, 0x7f, RZ, 0xc0, !PT ;  /* 0x0000007f00ff7812 */ /* 0x000fda000782c0ff */
[----:B------:R-:W1:Y:S01]  /*5e80*/  @!P1 LDC R13, c[0x0][0x500] ;  /* 0x00014000ff0d9b82 */ /* 0x000e620000000800 */
[----:B0-----:R-:W-:-:S05]  /*5e90*/  IMAD.U32 R11, RZ, RZ, UR5 ;  /* 0x00000005ff0b7e24 */ /* 0x001fca000f8e00ff */
[----:B------:R-:W-:-:S05]  /*5ea0*/  LEA R21, R11, R18, 0x18 ;  /* 0x000000120b157211 */ /* 0x000fca00078ec0ff */
[----:B------:R-:W-:-:S04]  /*5eb0*/  IMAD R18, R8, 0x8, R21 ;  /* 0x0000000808127824 */ /* 0x000fc800078e0215 */
[----:B------:R-:W0:Y:S02]  /*5ec0*/  SYNCS.PHASECHK.TRANS64.TRYWAIT P0, [R18+URZ+0x28], R9 ;  /* 0x00002809120075a7 */ /* 0x000e24000800017f */
[----:B01----:R-:W-:Y:S05]  /*5ed0*/  @!P0 BRA `(.L_x_115) ;  /* 0x0000000c00948947 */ /* 0x003fea0003800000 */
.L_x_135:
[----:B0-----:R-:W-:Y:S01]  /*5ee0*/  PRMT R9, R15, 0x9910, RZ ;  /* 0x000099100f097816 */ /* 0x001fe200000000ff */
[----:B------:R0:W-:Y:S03]  /*5ef0*/  @!P1 SYNCS.ARRIVE.TRANS64 RZ, [R18+URZ], R13 ;  /* 0x0000000d12ff99a7 */ /* 0x0001e6000800003f */
[----:B------:R-:W-:-:S13]  /*5f00*/  ISETP.NE.AND P0, PT, R9, 0x2, PT ;  /* 0x000000020900780c */ /* 0x000fda0003f05270 */
[----:B0-----:R-:W-:Y:S05]  /*5f10*/  @P0 BRA `(.L_x_116) ;  /* 0x0000000000040947 */ /* 0x001fea0003800000 */
[----:B------:R-:W-:Y:S01]  /*5f20*/  BPT.TRAP 0x1 ;  /* 0x000000040000795c */ /* 0x000fe20000300000 */
.L_x_116:
[----:B------:R-:W-:Y:S01]  /*5f30*/  IMAD R9, R8, 0x2, R11 ;  /* 0x0000000208097824 */ /* 0x000fe200078e020b */
[----:B------:R-:W-:Y:S01]  /*5f40*/  R2UR UR9, R18 ;  /* 0x00000000120972ca */ /* 0x000fe200000e0000 */
[----:B------:R-:W-:Y:S01]  /*5f50*/  VIADD R6, R6, 0xffffffff ;  /* 0xffffffff06067836 */ /* 0x000fe20000000000 */
[----:B------:R-:W-:Y:S01]  /*5f60*/  UIADD3 UR6, UP0, UR24, 0xf0, URZ ;  /* 0x000000f018067890 */ /* 0x000fe2000ff1e03f */
[--C-:B------:R-:W-:Y:S01]  /*5f70*/  IMAD.U32 R9, R9, 0x2000, R21.reuse ;  /* 0x0000200009097824 */ /* 0x100fe200078e0015 */
[----:B------:R-:W-:Y:S01]  /*5f80*/  R2UR UR11, R19 ;  /* 0x00000000130b72ca */ /* 0x000fe200000e0000 */
[----:B------:R-:W-:Y:S01]  /*5f90*/  IMAD R21, R8, 0x2000, R21 ;  /* 0x0000200008157824 */ /* 0x000fe200078e0215 */
[----:B------:R-:W-:Y:S01]  /*5fa0*/  R2UR UR10, R22 ;  /* 0x00000000160a72ca */ /* 0x000fe200000e0000 */
[----:B------:R-:W-:Y:S01]  /*5fb0*/  UIADD3 UR26, UP1, UR24, 0x1f0, URZ ;  /* 0x000001f0181a7890 */ /* 0x000fe2000ff3e03f */
[----:B------:R-:W-:Y:S01]  /*5fc0*/  R2UR UR5, R9 ;  /* 0x00000000090572ca */ /* 0x000fe200000e0000 */
[----:B------:R-:W-:Y:S01]  /*5fd0*/  UIADD3.X UR7, URZ, UR25, URZ, UP0, !UPT ;  /* 0x000000193f077290 */ /* 0x000fe200087fe43f */
[----:B------:R-:W-:Y:S01]  /*5fe0*/  R2UR UR8, R21 ;  /* 0x00000000150872ca */ /* 0x000fe200000e0000 */
[----:B------:R-:W-:Y:S01]  /*5ff0*/  VIADD R8, R8, 0x1 ;  /* 0x0000000108087836 */ /* 0x000fe20000000000 */
[----:B------:R-:W-:Y:S01]  /*6000*/  R2UR UR12, R16 ;  /* 0x00000000100c72ca */ /* 0x000fe200000e0000 */
[----:B------:R-:W-:Y:S01]  /*6010*/  UIADD3.X UR27, URZ, UR25, URZ, UP1, !UPT ;  /* 0x000000193f1b7290 */ /* 0x000fe20008ffe43f */
[----:B------:R-:W-:Y:S01]  /*6020*/  R2UR UR19, R20 ;  /* 0x00000000141372ca */ /* 0x000fe200000e0000 */
[----:B------:R-:W-:Y:S01]  /*6030*/  UMOV UR20, 0x30000 ;  /* 0x0003000000147882 */ /* 0x000fe20000000000 */
[----:B------:R-:W-:Y:S01]  /*6040*/  ISETP.GT.AND P1, PT, R6, 0x1, PT ;  /* 0x000000010600780c */ /* 0x000fe20003f24270 */
[----:B------:R-:W-:Y:S01]  /*6050*/  UMOV UR14, 0x0 ;  /* 0x00000000000e7882 */ /* 0x000fe20000000000 */
[----:B------:R-:W-:Y:S01]  /*6060*/  UMOV UR15, 0x10000000 ;  /* 0x10000000000f7882 */ /* 0x000fe20000000000 */
[----:B------:R-:W-:Y:S01]  /*6070*/  ISETP.NE.AND P0, PT, R8, 0x5, PT ;  /* 0x000000050800780c */ /* 0x000fe20003f05270 */
[----:B------:R-:W-:Y:S01]  /*6080*/  VIADD R22, R22, 0x80 ;  /* 0x0000008016167836 */ /* 0x000fe20000000000 */
[----:B------:R-:W-:-:S02]  /*6090*/  UIADD3 UR5, UR5, 0x100, URZ ;  /* 0x0000010005057890 */ /* 0x000fc4000fffe03f */
[----:B------:R-:W-:Y:S01]  /*60a0*/  UIADD3 UR16, UR8, 0x14100, URZ ;  /* 0x0001410008107890 */ /* 0x000fe2000fffe03f */
[----:B------:R-:W-:Y:S02]  /*60b0*/  SEL R18, RZ, 0x1, P0 ;  /* 0x00000001ff127807 */ /* 0x000fe40000000000 */
[----:B------:R-:W-:Y:S02]  /*60c0*/  SEL R8, R8, RZ, P0 ;  /* 0x000000ff08087207 */ /* 0x000fe40000000000 */
[----:B------:R-:W-:Y:S01]  /*60d0*/  UMOV UR8, UR5 ;  /* 0x0000000500087c82 */ /* 0x000fe20008000000 */
[----:B------:R-:W-:Y:S01]  /*60e0*/  LOP3.LUT R7, R7, R18, RZ, 0x3c, !PT ;  /* 0x0000001207077212 */ /* 0x000fe200078e3cff */
[----:B------:R0:W-:Y:S02]  /*60f0*/  UTMALDG.3D.MULTICAST [UR8], [UR6], UR20, desc[UR14] ;  /* 0x00000e08060073b4 */ /* 0x0001e40008011814 */
[----:B0-----:R-:W-:Y:S01]  /*6100*/  UMOV UR8, UR16 ;  /* 0x0000001000087c82 */ /* 0x001fe20008000000 */
[----:B------:R-:W-:-:S02]  /*6110*/  UMOV UR11, UR19 ;  /* 0x00000013000b7c82 */ /* 0x000fc40008000000 */
[----:B------:R0:W-:Y:S02]  /*6120*/  UTMALDG.3D [UR8], [UR26], desc[UR14] ;  /* 0x00000e081a0075b4 */ /* 0x0001e40008011000 */
[----:B0-----:R-:W-:Y:S05]  /*6130*/  @P1 BRA `(.L_x_117) ;  /* 0xfffffffc00401947 */ /* 0x001fea000383ffff */
.L_x_114:
[----:B------:R-:W-:Y:S05]  /*6140*/  BSYNC B1 ;  /* 0x0000000000017941 */ /* 0x000fea0003800000 */
.L_x_113:
[----:B------:R-:W-:Y:S01]  /*6150*/  LOP3.LUT P1, RZ, R14, 0xff, RZ, 0xc0, !PT ;  /* 0x000000ff0eff7812 */ /* 0x000fe2000782c0ff */
[C---:B------:R-:W-:Y:S01]  /*6160*/  IMAD.IADD R17, R10.reuse, 0x1, R17 ;  /* 0x000000010a117824 */ /* 0x040fe200078e0211 */
[----:B------:R-:W-:Y:S01]  /*6170*/  ULDC.64 UR6, c[0x0][0x650] ;  /* 0x0001940000067ab9 */ /* 0x000fe20000000a00 */
[C---:B------:R-:W-:Y:S01]  /*6180*/  ISETP.GE.U32.AND P2, PT, R10.reuse, 0x5, PT ;  /* 0x000000050a00780c */ /* 0x040fe20003f46070 */
[----:B------:R-:W-:Y:S01]  /*6190*/  BSSY B1, `(.L_x_118) ;  /* 0x0000069000017945 */ /* 0x000fe20003800000 */
[----:B------:R-:W-:Y:S01]  /*61a0*/  IMAD.MOV.U32 R18, RZ, RZ, -0x1 ;  /* 0xffffffffff127424 */ /* 0x000fe200078e00ff */
[----:B------:R-:W-:Y:S01]  /*61b0*/  ISETP.GT.U32.AND P0, PT, R17, 0x4, PT ;  /* 0x000000041100780c */ /* 0x000fe20003f04070 */
[----:B------:R-:W-:Y:S01]  /*61c0*/  IMAD.MOV.U32 R13, RZ, RZ, -0x1 ;  /* 0xffffffffff0d7424 */ /* 0x000fe200078e00ff */
[----:B------:R-:W-:Y:S01]  /*61d0*/  PRMT R14, RZ, 0x7610, R14 ;  /* 0x00007610ff0e7816 */ /* 0x000fe2000000000e */
[----:B------:R-:W-:Y:S01]  /*61e0*/  IMAD.MOV.U32 R16, RZ, RZ, -0x1 ;  /* 0xffffffffff107424 */ /* 0x000fe200078e00ff */
[----:B------:R-:W-:-:S03]  /*61f0*/  ISETP.LT.U32.AND P0, PT, R10, 0x5, P0 ;  /* 0x000000050a00780c */ /* 0x000fc60000701070 */
[----:B------:R-:W0:Y:S01]  /*6200*/  @P1 S2R R11, SR_CgaCtaId ;  /* 0x00000000000b1919 */ /* 0x000e220000008800 */
[----:B------:R-:W-:-:S04]  /*6210*/  @P1 MOV R6, 0x400 ;  /* 0x0000040000061802 */ /* 0x000fc80000000f00 */
[----:B0-----:R-:W-:Y:S01]  /*6220*/  @P1 LEA R8, R11, R6, 0x18 ;  /* 0x000000060b081211 */ /* 0x001fe200078ec0ff */
[----:B------:R-:W-:Y:S01]  /*6230*/  IMAD.WIDE.U32 R6, R17, -0x33333333, RZ ;  /* 0xcccccccd11067825 */ /* 0x000fe200078e00ff */
[----:B------:R-:W-:Y:S02]  /*6240*/  SEL R6, RZ, 0x1, !P0 ;  /* 0x00000001ff067807 */ /* 0x000fe40004000000 */
[----:B------:R0:W-:Y:S01]  /*6250*/  @P1 SYNCS.ARRIVE.TRANS64.A1T0 RZ, [R8+URZ+0x68], RZ ;  /* 0x000068ff08ff19a7 */ /* 0x0001e2000810003f */
[----:B------:R-:W-:Y:S02]  /*6260*/  IADD3 R4, P1, R4, UR22, RZ ;  /* 0x0000001604047c10 */ /* 0x000fe4000ff3e0ff */
[----:B------:R-:W-:Y:S02]  /*6270*/  LOP3.LUT R3, R3, R6, RZ, 0x3c, !PT ;  /* 0x0000000603037212 */ /* 0x000fe400078e3cff */
[----:B------:R-:W-:Y:S02]  /*6280*/  IADD3.X R5, R5, UR13, RZ, P1, !PT ;  /* 0x0000000d05057c10 */ /* 0x000fe40008ffe4ff */
[----:B------:R-:W-:-:S02]  /*6290*/  ISETP.GE.U32.AND P0, PT, R4, UR6, PT ;  /* 0x0000000604007c0c */ /* 0x000fc4000bf06070 */
[----:B0-----:R-:W-:Y:S02]  /*62a0*/  SHF.R.U32.HI R8, RZ, 0x2, R7 ;  /* 0x00000002ff087819 */ /* 0x001fe40000011607 */
[----:B------:R-:W-:Y:S02]  /*62b0*/  ISETP.GE.U32.AND.EX P0, PT, R5, UR7, PT, P0 ;  /* 0x0000000705007c0c */ /* 0x000fe4000bf06100 */
[----:B------:R-:W-:Y:S01]  /*62c0*/  @P2 LOP3.LUT R3, R3, 0x1, R8, 0x78, !PT ;  /* 0x0000000103032812 */ /* 0x000fe200078e7808 */
[----:B------:R-:W-:Y:S01]  /*62d0*/  IMAD R17, R8, -0x5, R17 ;  /* 0xfffffffb08117824 */ /* 0x000fe200078e0211 */
[----:B------:R-:W-:-:S09]  /*62e0*/  PRMT R6, RZ, 0x7610, R6 ;  /* 0x00007610ff067816 */ /* 0x000fd20000000006 */
[----:B------:R-:W-:Y:S05]  /*62f0*/  @P0 BRA `(.L_x_119) ;  /* 0x0000000400480947 */ /* 0x000fea0003800000 */
[----:B------:R-:W0:Y:S01]  /*6300*/  S2R R18, SR_CTAID.X ;  /* 0x0000000000127919 */ /* 0x000e220000002500 */
[----:B------:R-:W-:Y:S01]  /*6310*/  ULDC.64 UR6, c[0x0][0x628] ;  /* 0x00018a0000067ab9 */ /* 0x000fe20000000a00 */
[----:B------:R-:W1:Y:S01]  /*6320*/  LDC R19, c[0x0][0x144] ;  /* 0x00005100ff137b82 */ /* 0x000e620000000800 */
[----:B------:R-:W-:Y:S01]  /*6330*/  ISETP.NE.U32.AND P0, PT, RZ, UR6, PT ;  /* 0x00000006ff007c0c */ /* 0x000fe2000bf05070 */
[----:B------:R-:W2:Y:S01]  /*6340*/  S2R R13, SR_CTAID.Y ;  /* 0x00000000000d7919 */ /* 0x000ea20000002600 */
[----:B------:R-:W-:Y:S01]  /*6350*/  ULDC UR8, c[0x0][0x630] ;  /* 0x00018c0000087ab9 */ /* 0x000fe20000000800 */
[----:B------:R-:W-:Y:S01]  /*6360*/  ULDC UR9, c[0x0][0x150] ;  /* 0x0000540000097ab9 */ /* 0x000fe20000000800 */
[----:B------:R-:W-:Y:S01]  /*6370*/  ISETP.NE.AND.EX P0, PT, RZ, UR7, PT, P0 ;  /* 0x00000007ff007c0c */ /* 0x000fe2000bf05300 */
[----:B------:R-:W-:Y:S02]  /*6380*/  IMAD.MOV.U32 R6, RZ, RZ, R4 ;  /* 0x000000ffff067224 */ /* 0x000fe400078e0004 */
[----:B------:R-:W-:Y:S01]  /*6390*/  IMAD.MOV.U32 R7, RZ, RZ, R5 ;  /* 0x000000ffff077224 */ /* 0x000fe200078e0005 */
[----:B0-----:R-:W-:-:S09]  /*63a0*/  I2FP.F32.U32 R20, R18 ;  /* 0x0000001200147245 */ /* 0x001fd20000201000 */
[----:B------:R-:W-:Y:S05]  /*63b0*/  @!P0 BRA `(.L_x_120) ;  /* 0x0000000000288947 */ /* 0x000fea0003800000 */
[----:B------:R-:W-:Y:S02]  /*63c0*/  ULDC UR5, c[0x0][0x634] ;  /* 0x00018d0000057ab9 */ /* 0x000fe40000000800 */
[----:B------:R-:W-:-:S05]  /*63d0*/  IADD3 R7, P0, R4, UR5, RZ ;  /* 0x0000000504077c10 */ /* 0x000fca000ff1e0ff */
[----:B------:R-:W-:-:S04]  /*63e0*/  IMAD.X R21, RZ, RZ, R5, P0 ;  /* 0x000000ffff157224 */ /* 0x000fc800000e0605 */
[----:B------:R-:W-:-:S04]  /*63f0*/  IMAD.WIDE.U32 R8, R21, UR6, RZ ;  /* 0x0000000615087c25 */ /* 0x000fc8000f8e00ff */
[----:B------:R-:W-:-:S04]  /*6400*/  IMAD.WIDE.U32 R8, P0, R7, UR7, R8 ;  /* 0x0000000707087c25 */ /* 0x000fc8000f800008 */
[----:B------:R-:W-:-:S04]  /*6410*/  IMAD.WIDE.U32 R6, R7, UR6, RZ ;  /* 0x0000000607067c25 */ /* 0x000fc8000f8e00ff */
[----:B------:R-:W-:Y:S01]  /*6420*/  IMAD.MOV.U32 R6, RZ, RZ, R9 ;  /* 0x000000ffff067224 */ /* 0x000fe200078e0009 */
[----:B------:R-:W-:Y:S01]  /*6430*/  IADD3 RZ, P1, R7, R8, RZ ;  /* 0x0000000807ff7210 */ /* 0x000fe20007f3e0ff */
[----:B------:R-:W-:-:S04]  /*6440*/  IMAD.X R7, RZ, RZ, RZ, P0 ;  /* 0x000000ffff077224 */ /* 0x000fc800000e06ff */
[----:B------:R-:W-:-:S08]  /*6450*/  IMAD.WIDE.U32.X R6, R21, UR7, R6, P1 ;  /* 0x0000000715067c25 */ /* 0x000fd000088e0406 */
.L_x_120:
[----:B------:R-:W-:Y:S01]  /*6460*/  FMUL R20, R20, UR9 ;  /* 0x0000000914147c20 */ /* 0x000fe20008400000 */
[--C-:B------:R-:W-:Y:S01]  /*6470*/  SHF.R.U64 R16, R6, UR8, R7.reuse ;  /* 0x0000000806107c19 */ /* 0x100fe20008001207 */
[----:B------:R-:W-:Y:S01]  /*6480*/  ULDC.64 UR6, c[0x0][0x620] ;  /* 0x0001880000067ab9 */ /* 0x000fe20000000a00 */
[----:B------:R-:W-:Y:S01]  /*6490*/  SHF.R.U32.HI R6, RZ, UR8, R7 ;  /* 0x00000008ff067c19 */ /* 0x000fe20008011607 */
[----:B------:R-:W-:Y:S01]  /*64a0*/  ULDC.64 UR8, c[0x0][0x640] ;  /* 0x0001900000087ab9 */ /* 0x000fe20000000a00 */
[----:B------:R-:W-:Y:S01]  /*64b0*/  IADD3 R7, P0, RZ, -R16, RZ ;  /* 0x80000010ff077210 */ /* 0x000fe20007f1e0ff */
[----:B------:R-:W0:Y:S01]  /*64c0*/  F2I.U32.TRUNC.NTZ R20, R20 ;  /* 0x0000001400147305 */ /* 0x000e22000020f000 */
[----:B------:R-:W3:Y:S01]  /*64d0*/  LDC R22, c[0x0][0x148] ;  /* 0x00005200ff167b82 */ /* 0x000ee20000000800 */
[----:B------:R-:W-:Y:S02]  /*64e0*/  ULDC UR5, c[0x0][0x618] ;  /* 0x0001860000057ab9 */ /* 0x000fe40000000800 */
[----:B------:R-:W-:Y:S01]  /*64f0*/  IMAD.X R6, RZ, RZ, ~R6, P0 ;  /* 0x000000ffff067224 */ /* 0x000fe200000e0e06 */
[----:B------:R-:W-:-:S03]  /*6500*/  ISETP.NE.U32.AND P0, PT, RZ, UR8, PT ;  /* 0x00000008ff007c0c */ /* 0x000fc6000bf05070 */
[----:B------:R-:W-:Y:S01]  /*6510*/  IMAD R6, R6, UR6, RZ ;  /* 0x0000000606067c24 */ /* 0x000fe2000f8e02ff */
[----:B------:R-:W-:-:S03]  /*6520*/  ISETP.NE.AND.EX P0, PT, RZ, UR9, PT, P0 ;  /* 0x00000009ff007c0c */ /* 0x000fc6000bf05300 */
[C---:B------:R-:W-:Y:S02]  /*6530*/  IMAD R9, R7.reuse, UR7, R6 ;  /* 0x0000000707097c24 */ /* 0x040fe4000f8e0206 */
[----:B------:R-:W-:Y:S01]  /*6540*/  IMAD.WIDE.U32 R6, R7, UR6, R4 ;  /* 0x0000000607067c25 */ /* 0x000fe2000f8e0004 */
[----:B------:R-:W-:-:S03]  /*6550*/  ULDC UR6, c[0x0][0x154] ;  /* 0x0000550000067ab9 */ /* 0x000fc60000000800 */
[----:B0-----:R-:W-:Y:S02]  /*6560*/  IMAD.MOV R8, RZ, RZ, -R20 ;  /* 0x000000ffff087224 */ /* 0x001fe400078e0a14 */
[----:B------:R-:W-:Y:S02]  /*6570*/  IMAD.IADD R7, R7, 0x1, R9 ;  /* 0x0000000107077824 */ /* 0x000fe400078e0209 */
[----:B-1----:R-:W-:Y:S01]  /*6580*/  IMAD R18, R19, R8, R18 ;  /* 0x0000000813127224 */ /* 0x002fe200078e0212 */
[----:B--2---:R-:W-:Y:S02]  /*6590*/  I2FP.F32.U32 R8, R13 ;  /* 0x0000000d00087245 */ /* 0x004fe40000201000 */
[--C-:B------:R-:W-:Y:S02]  /*65a0*/  SHF.R.U64 R19, R6, UR5, R7.reuse ;  /* 0x0000000506137c19 */ /* 0x100fe40008001207 */
[----:B------:R-:W-:Y:S01]  /*65b0*/  SHF.R.U32.HI R6, RZ, UR5, R7 ;  /* 0x00000005ff067c19 */ /* 0x000fe20008011607 */
[----:B------:R-:W-:Y:S01]  /*65c0*/  FMUL R8, R8, UR6 ;  /* 0x0000000608087c20 */ /* 0x000fe20008400000 */
[----:B------:R-:W-:-:S02]  /*65d0*/  ULDC UR5, c[0x0][0x608] ;  /* 0x0001820000057ab9 */ /* 0x000fc40000000800 */
[--C-:B------:R-:W-:Y:S01]  /*65e0*/  SHF.R.U64 R21, R19, UR5, R6.reuse ;  /* 0x0000000513157c19 */ /* 0x100fe20008001206 */
[----:B------:R0:W1:Y:S01]  /*65f0*/  F2I.U32.TRUNC.NTZ R24, R8 ;  /* 0x0000000800187305 */ /* 0x000062000020f000 */
[----:B------:R-:W-:Y:S01]  /*6600*/  SHF.R.U32.HI R6, RZ, UR5, R6 ;  /* 0x00000005ff067c19 */ /* 0x000fe20008011606 */
[----:B------:R-:W-:-:S03]  /*6610*/  ULDC UR5, c[0x0][0x658] ;  /* 0x0001960000057ab9 */ /* 0x000fc60000000800 */
[--C-:B------:R-:W-:Y:S02]  /*6620*/  SHF.R.U64 R20, R21, UR5, R6.reuse ;  /* 0x0000000515147c19 */ /* 0x100fe40008001206 */
[----:B------:R-:W-:-:S03]  /*6630*/  SHF.R.U32.HI R23, RZ, UR5, R6 ;  /* 0x00000005ff177c19 */ /* 0x000fc60008011606 */
[----:B------:R-:W-:Y:S02]  /*6640*/  IMAD.MOV.U32 R6, RZ, RZ, R20 ;  /* 0x000000ffff067224 */ /* 0x000fe400078e0014 */
[----:B------:R-:W-:Y:S01]  /*6650*/  IMAD.MOV.U32 R7, RZ, RZ, R23 ;  /* 0x000000ffff077224 */ /* 0x000fe200078e0017 */
[----:B0-----:R-:W-:Y:S06]  /*6660*/  @!P0 BRA `(.L_x_121) ;  /* 0x0000000000288947 */ /* 0x001fec0003800000 */
        /* <DEDUP_REMOVED lines=10> */
.L_x_121:
[----:B------:R-:W-:Y:S01]  /*6710*/  ULDC UR5, c[0x0][0x648] ;  /* 0x0001920000057ab9 */ /* 0x000fe20000000800 */
[----:B------:R-:W-:Y:S01]  /*6720*/  LOP3.LUT R21, R21, UR17, RZ, 0xc0, !PT ;  /* 0x0000001115157c12 */ /* 0x000fe2000f8ec0ff */
[----:B-1----:R-:W-:Y:S01]  /*6730*/  IMAD.MOV R24, RZ, RZ, -R24 ;  /* 0x000000ffff187224 */ /* 0x002fe200078e0a18 */
[----:B------:R-:W-:Y:S01]  /*6740*/  SHF.R.U64 R6, R6, UR5, R7 ;  /* 0x0000000506067c19 */ /* 0x000fe20008001207 */
[----:B------:R-:W-:Y:S01]  /*6750*/  ULDC UR5, c[0x0][0x638] ;  /* 0x00018e0000057ab9 */ /* 0x000fe20000000800 */
[----:B------:R-:W-:Y:S01]  /*6760*/  LOP3.LUT R19, R19, UR4, RZ, 0xc0, !PT ;  /* 0x0000000413137c12 */ /* 0x000fe2000f8ec0ff */
[----:B---3--:R-:W-:Y:S01]  /*6770*/  @P4 IMAD R18, R22, R24, R13 ;  /* 0x0000001816124224 */ /* 0x008fe200078e020d */
[----:B------:R-:W-:Y:S01]  /*6780*/  ULDC UR6, c[0x0][0x610] ;  /* 0x0001840000067ab9 */ /* 0x000fe20000000800 */
[----:B------:R-:W-:Y:S02]  /*6790*/  IMAD.MOV R7, RZ, RZ, -R6 ;  /* 0x000000ffff077224 */ /* 0x000fe400078e0a06 */
[----:B------:R-:W-:-:S02]  /*67a0*/  IMAD R21, R6, UR18, R21 ;  /* 0x0000001206157c24 */ /* 0x000fc4000f8e0215 */
[----:B------:R-:W-:Y:S01]  /*67b0*/  IMAD R20, R7, UR5, R20 ;  /* 0x0000000507147c24 */ /* 0x000fe2000f8e0214 */
[----:B------:R-:W-:Y:S01]  /*67c0*/  ULDC UR5, c[0x0][0x600] ;  /* 0x0001800000057ab9 */ /* 0x000fe20000000800 */
[----:B------:R-:W-:Y:S02]  /*67d0*/  IMAD R18, R21, UR6, R18 ;  /* 0x0000000615127c24 */ /* 0x000fe4000f8e0212 */
[----:B------:R-:W-:Y:S02]  /*67e0*/  IMAD R7, R20, UR5, R19 ;  /* 0x0000000514077c24 */ /* 0x000fe4000f8e0213 */
[----:B------:R-:W-:-:S03]  /*67f0*/  IMAD.MOV.U32 R6, RZ, RZ, 0x1 ;  /* 0x00000001ff067424 */ /* 0x000fc600078e00ff */
[----:B------:R-:W-:Y:S02]  /*6800*/  SEL R13, R7, R18, !P4 ;  /* 0x00000012070d7207 */ /* 0x000fe40006000000 */
[----:B------:R-:W-:-:S07]  /*6810*/  SEL R18, R18, R7, !P4 ;  /* 0x0000000712127207 */ /* 0x000fce0006000000 */
.L_x_119:
[----:B------:R-:W-:Y:S05]  /*6820*/  BSYNC B1 ;  /* 0x0000000000017941 */ /* 0x000fea0003800000 */
.L_x_118:
[----:B------:R-:W-:-:S13]  /*6830*/  LOP3.LUT P0, RZ, R6, 0xff, RZ, 0xc0, !PT ;  /* 0x000000ff06ff7812 */ /* 0x000fda000780c0ff */
[----:B------:R-:W-:Y:S05]  /*6840*/  @P0 BRA `(.L_x_122) ;  /* 0xfffffff400440947 */ /* 0x000fea000383ffff */
[----:B------:R-:W-:Y:S05]  /*6850*/  BSYNC B0 ;  /* 0x0000000000007941 */ /* 0x000fea0003800000 */
.L_x_111:
[----:B------:R-:W-:-:S03]  /*6860*/  UMOV UR5, 0xffffffff ;  /* 0xffffffff00057882 */ /* 0x000fc60000000000 */
[----:B------:R-:W-:Y:S05]  /*6870*/  BRA.DIV UR5, `(.L_x_123) ;  /* 0x0000000605407947 */ /* 0x000fea000b800000 */
[----:B------:R-:W-:-:S13]  /*6880*/  ELECT P0, URZ, PT ;  /* 0x00000000003f782f */ /* 0x000fda0003800000 */
.L_x_138:
[----:B------:R-:W-:Y:S04]  /*6890*/  BSSY B0, `(.L_x_124) ;  /* 0x0000034000007945 */ /* 0x000fe80003800000 */
[----:B------:R-:W-:Y:S05]  /*68a0*/  @!P0 BRA `(.L_x_125) ;  /* 0x0000000000c88947 */ /* 0x000fea0003800000 */
[----:B------:R-:W-:-:S04]  /*68b0*/  LOP3.LUT R2, R2, 0x2, RZ, 0xfc, !PT ;  /* 0x0000000202027812 */ /* 0x000fc800078efcff */
[----:B------:R-:W-:-:S13]  /*68c0*/  ISETP.NE.AND P0, PT, R2, 0x3, PT ;  /* 0x000000030200780c */ /* 0x000fda0003f05270 */
[----:B------:R-:W-:Y:S05]  /*68d0*/  @!P0 BRA `(.L_x_126) ;  /* 0x0000000000048947 */ /* 0x000fea0003800000 */
[----:B------:R-:W-:Y:S01]  /*68e0*/  BPT.TRAP 0x1 ;  /* 0x000000040000795c */ /* 0x000fe20000300000 */
.L_x_126:
[----:B------:R-:W0:Y:S01]  /*68f0*/  S2R R5, SR_CgaCtaId ;  /* 0x0000000000057919 */ /* 0x000e220000008800 */
[----:B------:R-:W-:Y:S02]  /*6900*/  MOV R0, 0x400 ;  /* 0x0000040000007802 */ /* 0x000fe40000000f00 */
[----:B------:R-:W-:Y:S02]  /*6910*/  SHF.L.U32 R4, R3, 0x1f, RZ ;  /* 0x0000001f03047819 */ /* 0x000fe400000006ff */
[----:B0-----:R-:W-:-:S05]  /*6920*/  LEA R0, R5, R0, 0x18 ;  /* 0x0000000005007211 */ /* 0x001fca00078ec0ff */
[----:B------:R-:W-:-:S04]  /*6930*/  VIADD R0, R0, 0x28 ;  /* 0x0000002800007836 */ /* 0x000fc80000000000 */
[C---:B------:R-:W-:Y:S02]  /*6940*/  IMAD R7, R17.reuse, 0x8, R0 ;  /* 0x0000000811077824 */ /* 0x040fe400078e0200 */
[----:B------:R-:W-:Y:S02]  /*6950*/  VIADD R17, R17, 0x1 ;  /* 0x0000000111117836 */ /* 0x000fe40000000000 */
[----:B------:R-:W0:Y:S03]  /*6960*/  SYNCS.PHASECHK.TRANS64.TRYWAIT P0, [R7+URZ], R4 ;  /* 0x00000004070075a7 */ /* 0x000e26000800017f */
[----:B------:R-:W-:-:S04]  /*6970*/  ISETP.NE.AND P1, PT, R17, 0x5, PT ;  /* 0x000000051100780c */ /* 0x000fc80003f25270 */
[----:B------:R-:W-:Y:S02]  /*6980*/  SEL R2, RZ, 0x1, P1 ;  /* 0x00000001ff027807 */ /* 0x000fe40000800000 */
[----:B------:R-:W-:Y:S02]  /*6990*/  SEL R17, R17, RZ, P1 ;  /* 0x000000ff11117207 */ /* 0x000fe40000800000 */
[----:B------:R-:W-:-:S03]  /*69a0*/  LOP3.LUT R6, R3, R2, RZ, 0x3c, !PT ;  /* 0x0000000203067212 */ /* 0x000fc600078e3cff */
[----:B------:R-:W-:Y:S01]  /*69b0*/  IMAD R8, R17, 0x8, R0 ;  /* 0x0000000811087824 */ /* 0x000fe200078e0200 */
[----:B------:R-:W-:Y:S01]  /*69c0*/  SHF.L.U32 R5, R6, 0x1f, RZ ;  /* 0x0000001f06057819 */ /* 0x000fe200000006ff */
[----:B0-----:R-:W-:Y:S06]  /*69d0*/  @!P0 BRA `(.L_x_127) ;  /* 0x0000000400088947 */ /* 0x001fec0003800000 */
.L_x_139:
[----:B------:R-:W1:Y:S01]  /*69e0*/  SYNCS.PHASECHK.TRANS64.TRYWAIT P0, [R8+URZ], R5 ;  /* 0x00000005080075a7 */ /* 0x000e62000800017f */
[----:B------:R-:W-:-:S05]  /*69f0*/  VIADD R2, R17, 0x1 ;  /* 0x0000000111027836 */ /* 0x000fca0000000000 */
[----:B------:R-:W-:-:S04]  /*6a00*/  ISETP.NE.AND P1, PT, R2, 0x5, PT ;  /* 0x000000050200780c */ /* 0x000fc80003f25270 */
[----:B------:R-:W-:Y:S02]  /*6a10*/  SEL R3, RZ, 0x1, P1 ;  /* 0x00000001ff037807 */ /* 0x000fe40000800000 */
[----:B0-----:R-:W-:Y:S02]  /*6a20*/  SEL R7, R2, RZ, P1 ;  /* 0x000000ff02077207 */ /* 0x001fe40000800000 */
[----:B------:R-:W-:-:S03]  /*6a30*/  LOP3.LUT R6, R6, R3, RZ, 0x3c, !PT ;  /* 0x0000000306067212 */ /* 0x000fc600078e3cff */
[----:B------:R-:W-:Y:S01]  /*6a40*/  IMAD R9, R7, 0x8, R0 ;  /* 0x0000000807097824 */ /* 0x000fe200078e0200 */
[----:B------:R-:W-:Y:S01]  /*6a50*/  SHF.L.U32 R4, R6, 0x1f, RZ ;  /* 0x0000001f06047819 */ /* 0x000fe200000006ff */
[----:B-1----:R-:W-:Y:S06]  /*6a60*/  @!P0 BRA `(.L_x_128) ;  /* 0x0000000000f88947 */ /* 0x002fec0003800000 */
.L_x_140:
[----:B------:R-:W1:Y:S01]  /*6a70*/  SYNCS.PHASECHK.TRANS64.TRYWAIT P0, [R9+URZ], R4 ;  /* 0x00000004090075a7 */ /* 0x000e62000800017f */
[----:B------:R-:W-:-:S05]  /*6a80*/  VIADD R2, R7, 0x1 ;  /* 0x0000000107027836 */ /* 0x000fca0000000000 */
[----:B------:R-:W-:-:S04]  /*6a90*/  ISETP.NE.AND P1, PT, R2, 0x5, PT ;  /* 0x000000050200780c */ /* 0x000fc80003f25270 */
[----:B------:R-:W-:Y:S02]  /*6aa0*/  SEL R3, RZ, 0x1, P1 ;  /* 0x00000001ff037807 */ /* 0x000fe40000800000 */
[----:B------:R-:W-:Y:S02]  /*6ab0*/  SEL R7, R2, RZ, P1 ;  /* 0x000000ff02077207 */ /* 0x000fe40000800000 */
[----:B------:R-:W-:-:S03]  /*6ac0*/  LOP3.LUT R11, R6, R3, RZ, 0x3c, !PT ;  /* 0x00000003060b7212 */ /* 0x000fc600078e3cff */
[----:B------:R-:W-:Y:S01]  /*6ad0*/  IMAD R6, R7, 0x8, R0 ;  /* 0x0000000807067824 */ /* 0x000fe200078e0200 */
[----:B0-----:R-:W-:Y:S01]  /*6ae0*/  SHF.L.U32 R5, R11, 0x1f, RZ ;  /* 0x0000001f0b057819 */ /* 0x001fe200000006ff */
[----:B-1----:R-:W-:Y:S06]  /*6af0*/  @!P0 BRA `(.L_x_129) ;  /* 0x0000000000e88947 */ /* 0x002fec0003800000 */
.L_x_141:
[----:B------:R-:W1:Y:S01]  /*6b00*/  SYNCS.PHASECHK.TRANS64.TRYWAIT P0, [R6+URZ], R5 ;  /* 0x00000005060075a7 */ /* 0x000e62000800017f */
[----:B------:R-:W-:-:S05]  /*6b10*/  VIADD R2, R7, 0x1 ;  /* 0x0000000107027836 */ /* 0x000fca0000000000 */
[----:B------:R-:W-:-:S04]  /*6b20*/  ISETP.NE.AND P1, PT, R2, 0x5, PT ;  /* 0x000000050200780c */ /* 0x000fc80003f25270 */
[----:B0-----:R-:W-:Y:S02]  /*6b30*/  SEL R4, RZ, 0x1, P1 ;  /* 0x00000001ff047807 */ /* 0x001fe40000800000 */
[----:B------:R-:W-:Y:S02]  /*6b40*/  SEL R3, R2, RZ, P1 ;  /* 0x000000ff02037207 */ /* 0x000fe40000800000 */
[----:B------:R-:W-:Y:S01]  /*6b50*/  LOP3.LUT R4, R11, R4, RZ, 0x3c, !PT ;  /* 0x000000040b047212 */ /* 0x000fe200078e3cff */
[----:B-1----:R-:W-:Y:S06]  /*6b60*/  @!P0 BRA `(.L_x_130) ;  /* 0x0000000000e08947 */ /* 0x002fec0003800000 */
.L_x_142:
[----:B------:R-:W-:Y:S01]  /*6b70*/  IMAD R3, R3, 0x8, R0 ;  /* 0x0000000803037824 */ /* 0x000fe200078e0200 */
[----:B------:R-:W-:-:S07]  /*6b80*/  SHF.L.U32 R0, R4, 0x1f, RZ ;  /* 0x0000001f04007819 */ /* 0x000fce00000006ff */
.L_x_131:
[----:B-1----:R1:W2:Y:S02]  /*6b90*/  SYNCS.PHASECHK.TRANS64.TRYWAIT P0, [R3+URZ], R0 ;  /* 0x00000000030075a7 */ /* 0x0022a4000800017f */
[----:B--2---:R-:W-:Y:S05]  /*6ba0*/  @!P0 NANOSLEEP.SYNCS 0x989680 ;  /* 0x009896800000895d */ /* 0x004fea0003900000 */
[----:B------:R-:W2:Y:S02]  /*6bb0*/  @!P0 SYNCS.PHASECHK.TRANS64 P0, [R3+URZ], R0 ;  /* 0x00000000030085a7 */ /* 0x000ea4000800007f */
[----:B--2---:R-:W-:Y:S05]  /*6bc0*/  @!P0 BRA `(.L_x_131) ;  /* 0xfffffffc00f08947 */ /* 0x004fea000383ffff */
.L_x_125:
[----:B------:R-:W-:Y:S05]  /*6bd0*/  BSYNC B0 ;  /* 0x0000000000007941 */ /* 0x000fea0003800000 */
.L_x_124:
[----:B------:R-:W-:Y:S05]  /*6be0*/  EXIT ;  /* 0x000000000000794d */ /* 0x000fea0003800000 */
.L_x_21:
[----:B-1----:R-:W-:-:S04]  /*6bf0*/  IMAD.U32 R9, RZ, RZ, UR6 ;  /* 0x00000006ff097e24 */ /* 0x002fc8000f8e00ff */
[----:B------:R1:W4:Y:S03]  /*6c00*/  SYNCS.PHASECHK.TRANS64.TRYWAIT P1, [R9+URZ], R8 ;  /* 0x00000008090075a7 */ /* 0x000326000802017f */
[----:B----4-:R-:W-:Y:S05]  /*6c10*/  @!P1 NANOSLEEP.SYNCS 0x989680 ;  /* 0x009896800000995d */ /* 0x010fea0003900000 */
[----:B------:R-:W4:Y:S02]  /*6c20*/  @!P1 SYNCS.PHASECHK.TRANS64 P1, [R9+URZ], R8 ;  /* 0x00000008090095a7 */ /* 0x000f24000802007f */
[----:B----4-:R-:W-:Y:S05]  /*6c30*/  @!P1 BRA `(.L_x_21) ;  /* 0xfffffffc00ec9947 */ /* 0x010fea000383ffff */
[----:B------:R-:W-:Y:S05]  /*6c40*/  BRA `(.L_x_20) ;  /* 0xffffffa800507947 */ /* 0x000fea000383ffff */
.L_x_27:
[----:B-1----:R-:W-:-:S04]  /*6c50*/  IMAD.U32 R13, RZ, RZ, UR12 ;  /* 0x0000000cff0d7e24 */ /* 0x002fc8000f8e00ff */
[----:B------:R1:W4:Y:S03]  /*6c60*/  SYNCS.PHASECHK.TRANS64.TRYWAIT P1, [R13+URZ], R10 ;  /* 0x0000000a0d0075a7 */ /* 0x000326000802017f */
[----:B----4-:R-:W-:Y:S05]  /*6c70*/  @!P1 NANOSLEEP.SYNCS 0x989680 ;  /* 0x009896800000995d */ /* 0x010fea0003900000 */
[----:B------:R-:W4:Y:S02]  /*6c80*/  @!P1 SYNCS.PHASECHK.TRANS64 P1, [R13+URZ], R10 ;  /* 0x0000000a0d0095a7 */ /* 0x000f24000802007f */
[----:B----4-:R-:W-:Y:S05]  /*6c90*/  @!P1 BRA `(.L_x_27) ;  /* 0xfffffffc00ec9947 */ /* 0x010fea000383ffff */
[----:B------:R-:W-:Y:S05]  /*6ca0*/  BRA `(.L_x_26) ;  /* 0xffffffb000047947 */ /* 0x000fea000383ffff */
.L_x_112:
[----:B------:R-:W-:Y:S01]  /*6cb0*/  BSSY B1, `(.L_x_132) ;  /* 0x0000006000017945 */ /* 0x000fe20003800000 */
[----:B------:R-:W-:-:S07]  /*6cc0*/  IMAD.MOV.U32 R6, RZ, RZ, -0x1 ;  /* 0xffffffffff067424 */ /* 0x000fce00078e00ff */
[----:B------:R-:W-:Y:S05]  /*6cd0*/  WARPSYNC.COLLECTIVE R6, `(.L_x_133) ;  /* 0x00000000060c7348 */ /* 0x000fea0003c00000 */
[----:B------:R-:W-:Y:S02]  /*6ce0*/  ELECT P0, UR62, PT ;  /* 0x00000000003e782f */ /* 0x000fe40003800000 */
[----:B------:R-:W-:Y:S01]  /*6cf0*/  MOV R6, UR62 ;  /* 0x0000003e00067c02 */ /* 0x000fe20008000f00 */
[----:B------:R-:W-:Y:S10]  /*6d00*/  ENDCOLLECTIVE ;  /* 0x000000000000791b */ /* 0x000ff40003800000 */
.L_x_133:
[----:B------:R-:W-:Y:S05]  /*6d10*/  BSYNC B1 ;  /* 0x0000000000017941 */ /* 0x000fea0003800000 */
.L_x_132:
[----:B------:R-:W-:Y:S05]  /*6d20*/  BRA `(.L_x_134) ;  /* 0xfffffff000187947 */ /* 0x000fea000383ffff */
.L_x_115:
[----:B0-----:R0:W1:Y:S02]  /*6d30*/  SYNCS.PHASECHK.TRANS64.TRYWAIT P0, [R18+URZ+0x28], R9 ;  /* 0x00002809120075a7 */ /* 0x001064000800017f */
[----:B-1----:R-:W-:Y:S05]  /*6d40*/  @!P0 NANOSLEEP.SYNCS 0x989680 ;  /* 0x009896800000895d */ /* 0x002fea0003900000 */
[----:B------:R-:W1:Y:S02]  /*6d50*/  @!P0 SYNCS.PHASECHK.TRANS64 P0, [R18+URZ+0x28], R9 ;  /* 0x00002809120085a7 */ /* 0x000e64000800007f */
[----:B-1----:R-:W-:Y:S05]  /*6d60*/  @!P0 BRA `(.L_x_115) ;  /* 0xfffffffc00f08947 */ /* 0x002fea000383ffff */
[----:B------:R-:W-:Y:S05]  /*6d70*/  BRA `(.L_x_135) ;  /* 0xfffffff000587947 */ /* 0x000fea000383ffff */
.L_x_123:
[----:B------:R-:W-:Y:S01]  /*6d80*/  BSSY B0, `(.L_x_136) ;  /* 0x0000006000007945 */ /* 0x000fe20003800000 */
[----:B------:R-:W-:-:S07]  /*6d90*/  IMAD.MOV.U32 R6, RZ, RZ, -0x1 ;  /* 0xffffffffff067424 */ /* 0x000fce00078e00ff */
[----:B------:R-:W-:Y:S05]  /*6da0*/  WARPSYNC.COLLECTIVE R6, `(.L_x_137) ;  /* 0x00000000060c7348 */ /* 0x000fea0003c00000 */
[----:B------:R-:W-:Y:S02]  /*6db0*/  ELECT P0, UR62, PT ;  /* 0x00000000003e782f */ /* 0x000fe40003800000 */
[----:B------:R-:W-:Y:S01]  /*6dc0*/  MOV R6, UR62 ;  /* 0x0000003e00067c02 */ /* 0x000fe20008000f00 */
[----:B------:R-:W-:Y:S10]  /*6dd0*/  ENDCOLLECTIVE ;  /* 0x000000000000791b */ /* 0x000ff40003800000 */
.L_x_137:
[----:B------:R-:W-:Y:S05]  /*6de0*/  BSYNC B0 ;  /* 0x0000000000007941 */ /* 0x000fea0003800000 */
.L_x_136:
[----:B------:R-:W-:Y:S05]  /*6df0*/  BRA `(.L_x_138) ;  /* 0xfffffff800a47947 */ /* 0x000fea000383ffff */
.L_x_127:
[----:B0-----:R0:W1:Y:S02]  /*6e00*/  SYNCS.PHASECHK.TRANS64.TRYWAIT P0, [R7+URZ], R4 ;  /* 0x00000004070075a7 */ /* 0x001064000800017f */
[----:B-1----:R-:W-:Y:S05]  /*6e10*/  @!P0 NANOSLEEP.SYNCS 0x989680 ;  /* 0x009896800000895d */ /* 0x002fea0003900000 */
[----:B------:R-:W1:Y:S02]  /*6e20*/  @!P0 SYNCS.PHASECHK.TRANS64 P0, [R7+URZ], R4 ;  /* 0x00000004070085a7 */ /* 0x000e64000800007f */
[----:B-1----:R-:W-:Y:S05]  /*6e30*/  @!P0 BRA `(.L_x_127) ;  /* 0xfffffffc00f08947 */ /* 0x002fea000383ffff */
[----:B------:R-:W-:Y:S05]  /*6e40*/  BRA `(.L_x_139) ;  /* 0xfffffff800e47947 */ /* 0x000fea000383ffff */
.L_x_128:
[----:B0-----:R0:W1:Y:S02]  /*6e50*/  SYNCS.PHASECHK.TRANS64.TRYWAIT P0, [R8+URZ], R5 ;  /* 0x00000005080075a7 */ /* 0x001064000800017f */
[----:B-1----:R-:W-:Y:S05]  /*6e60*/  @!P0 NANOSLEEP.SYNCS 0x989680 ;  /* 0x009896800000895d */ /* 0x002fea0003900000 */
[----:B------:R-:W1:Y:S02]  /*6e70*/  @!P0 SYNCS.PHASECHK.TRANS64 P0, [R8+URZ], R5 ;  /* 0x00000005080085a7 */ /* 0x000e64000800007f */
[----:B-1----:R-:W-:Y:S05]  /*6e80*/  @!P0 BRA `(.L_x_128) ;  /* 0xfffffffc00f08947 */ /* 0x002fea000383ffff */
[----:B------:R-:W-:Y:S05]  /*6e90*/  BRA `(.L_x_140) ;  /* 0xfffffff800f47947 */ /* 0x000fea000383ffff */
.L_x_129:
[----:B0-----:R0:W1:Y:S02]  /*6ea0*/  SYNCS.PHASECHK.TRANS64.TRYWAIT P0, [R9+URZ], R4 ;  /* 0x00000004090075a7 */ /* 0x001064000800017f */
[----:B-1----:R-:W-:Y:S05]  /*6eb0*/  @!P0 NANOSLEEP.SYNCS 0x989680 ;  /* 0x009896800000895d */ /* 0x002fea0003900000 */
[----:B------:R-:W1:Y:S02]  /*6ec0*/  @!P0 SYNCS.PHASECHK.TRANS64 P0, [R9+URZ], R4 ;  /* 0x00000004090085a7 */ /* 0x000e64000800007f */
[----:B-1----:R-:W-:Y:S05]  /*6ed0*/  @!P0 BRA `(.L_x_129) ;  /* 0xfffffffc00f08947 */ /* 0x002fea000383ffff */
[----:B------:R-:W-:Y:S05]  /*6ee0*/  BRA `(.L_x_141) ;  /* 0xfffffffc00047947 */ /* 0x000fea000383ffff */
.L_x_130:
[----:B0-----:R0:W1:Y:S02]  /*6ef0*/  SYNCS.PHASECHK.TRANS64.TRYWAIT P0, [R6+URZ], R5 ;  /* 0x00000005060075a7 */ /* 0x001064000800017f */
[----:B-1----:R-:W-:Y:S05]  /*6f00*/  @!P0 NANOSLEEP.SYNCS 0x989680 ;  /* 0x009896800000895d */ /* 0x002fea0003900000 */
[----:B------:R-:W1:Y:S02]  /*6f10*/  @!P0 SYNCS.PHASECHK.TRANS64 P0, [R6+URZ], R5 ;  /* 0x00000005060085a7 */ /* 0x000e64000800007f */
[----:B-1----:R-:W-:Y:S05]  /*6f20*/  @!P0 BRA `(.L_x_130) ;  /* 0xfffffffc00f08947 */ /* 0x002fea000383ffff */
[----:B------:R-:W-:Y:S05]  /*6f30*/  BRA `(.L_x_142) ;  /* 0xfffffffc000c7947 */ /* 0x000fea000383ffff */
.L_x_143:
[----:B------:R-:W-:-:S00]  /*6f40*/  BRA `(.L_x_143) ;  /* 0xfffffffc00fc7947 */ /* 0x000fc0000383ffff */
[----:B------:R-:W-:-:S00]  /*6f50*/  NOP ;  /* 0x0000000000007918 */ /* 0x000fc00000000000 */
        /* <DEDUP_REMOVED lines=10> */
.L_x_144:


//--------------------- .nv.shared._ZN7cutlass13device_kernelINS_4gemm6kernel13GemmUniversalIN4cute5tupleIJiiiiEEENS1_10collective13CollectiveMmaINS1_37MainloopSm90TmaGmmaWarpSpecializedFP8ILi5ENS5_IJNS4_1CILi1EEENSA_ILi2EEESB_EEENS1_35KernelTmaWarpSpecializedCooperativeEEENS5_IJNSA_ILi128EEENSA_ILi64EEESG_EEENS_12float_e5m2_tENS5_IJlSB_lEEESJ_SK_NS4_8TiledMMAINS4_8MMA_AtomIJNS4_4SM904GMMA30MMA_64x64x32_F32E5M2E5M2_SS_TNILNSO_7ScaleInE1ELSQ_1EEEEEENS4_6LayoutINS5_IJSC_SB_SB_EEENS5_IJSB_NSA_ILi0EEESV_EEEEENS5_IJNS4_10UnderscoreESY_SY_EEEEENS4_23SM90_TMA_LOAD_MULTICASTENS4_14ComposedLayoutINS4_7SwizzleILi3ELi4ELi3EEENS4_18smem_ptr_flag_bitsILi8EEENST_INS5_IJNSA_ILi8EEESG_EEENS5_IJSG_SB_EEEEEEEvNS4_8identityENS4_13SM90_TMA_LOADES1B_vS1C_EENS_8epilogue10collective6detail29Sm90TmaWarpSpecializedAdapterINS1G_15DefaultEpilogueISJ_SK_SK_NS1F_6thread17LinearCombinationISJ_Li1EffLNS1K_9ScaleType4KindE0ELNS_15FloatRoundStyleE2ESJ_EENS1_15EpilogueDefaultEEEEEvvEEEEvNT_6ParamsE --------------------------
	.section	.nv.shared._ZN7cutlass13device_kernelINS_4gemm6kernel13GemmUniversalIN4cute5tupleIJiiiiEEENS1_10collective13CollectiveMmaINS1_37MainloopSm90TmaGmmaWarpSpecializedFP8ILi5ENS5_IJNS4_1CILi1EEENSA_ILi2EEESB_EEENS1_35KernelTmaWarpSpecializedCooperativeEEENS5_IJNSA_ILi128EEENSA_ILi64EEESG_EEENS_12float_e5m2_tENS5_IJlSB_lEEESJ_SK_NS4_8TiledMMAINS4_8MMA_AtomIJNS4_4SM904GMMA30MMA_64x64x32_F32E5M2E5M2_SS_TNILNSO_7ScaleInE1ELSQ_1EEEEEENS4_6LayoutINS5_IJSC_SB_SB_EEENS5_IJSB_NSA_ILi0EEESV_EEEEENS5_IJNS4_10UnderscoreESY_SY_EEEEENS4_23SM90_TMA_LOAD_MULTICASTENS4_14ComposedLayoutINS4_7SwizzleILi3ELi4ELi3EEENS4_18smem_ptr_flag_bitsILi8EEENST_INS5_IJNSA_ILi8EEESG_EEENS5_IJSG_SB_EEEEEEEvNS4_8identityENS4_13SM90_TMA_LOADES1B_vS1C_EENS_8epilogue10collective6detail29Sm90TmaWarpSpecializedAdapterINS1G_15DefaultEpilogueISJ_SK_SK_NS1F_6thread17LinearCombinationISJ_Li1EffLNS1K_9ScaleType4KindE0ELNS_15FloatRoundStyleE2ESJ_EENS1_15EpilogueDefaultEEEEEvvEEEEvNT_6ParamsE,"aw",@nobits
	.sectionflags	@""
	.align	16
	.zero		1024


//--------------------- .nv.shared.reserved.0     --------------------------
	.section	.nv.shared.reserved.0,"aw",@nobits
	.weak		__nv_reservedSMEM_offset_0_alias
	.size		__nv_reservedSMEM_offset_0_alias, 0, 0
	.other		__nv_reservedSMEM_offset_0_alias,@"STO_CUDA_RESERVED_SHARED STV_DEFAULT"
__nv_reservedSMEM_offset_0_alias:
	.zero		0


//--------------------- .nv.global                --------------------------
	.section	.nv.global,"aw",@nobits
.nv.global:
	.type		_ZN39_INTERNAL_8ee88521_4_k_cu_783e5fa3_46984cute1_E,@object
	.size		_ZN39_INTERNAL_8ee88521_4_k_cu_783e5fa3_46984cute1_E,(_ZN39_INTERNAL_8ee88521_4_k_cu_783e5fa3_46984cuda3std3__45__cpo6cbeginE - _ZN39_INTERNAL_8ee88521_4_k_cu_783e5fa3_46984cute1_E)
_ZN39_INTERNAL_8ee88521_4_k_cu_783e5fa3_46984cute1_E:
	.zero		1
	.type		_ZN39_INTERNAL_8ee88521_4_k_cu_783e5fa3_46984cuda3std3__45__cpo6cbeginE,@object
	.size		_ZN39_INTERNAL_8ee88521_4_k_cu_783e5fa3_46984cuda3std3__45__cpo6cbeginE,(_ZN39_INTERNAL_8ee88521_4_k_cu_783e5fa3_46984cuda3std3__48in_placeE - _ZN39_INTERNAL_8ee88521_4_k_cu_783e5fa3_46984cuda3std3__45__cpo6cbeginE)
_ZN39_INTERNAL_8ee88521_4_k_cu_783e5fa3_46984cuda3std3__45__cpo6cbeginE:
	.zero		1
	.type		_ZN39_INTERNAL_8ee88521_4_k_cu_783e5fa3_46984cuda3std3__48in_placeE,@object
	.size		_ZN39_INTERNAL_8ee88521_4_k_cu_783e5fa3_46984cuda3std3__48in_placeE,(_ZN39_INTERNAL_8ee88521_4_k_cu_783e5fa3_46984cuda3std6ranges3__45__cpo9iter_moveE - _ZN39_INTERNAL_8ee88521_4_k_cu_783e5fa3_46984cuda3std3__48in_placeE)
_ZN39_INTERNAL_8ee88521_4_k_cu_783e5fa3_46984cuda3std3__48in_placeE:
	.zero		1
	.type		_ZN39_INTERNAL_8ee88521_4_k_cu_783e5fa3_46984cuda3std6ranges3__45__cpo9iter_moveE,@object
	.size		_ZN39_INTERNAL_8ee88521_4_k_cu_783e5fa3_46984cuda3std6ranges3__45__cpo9iter_moveE,(_ZN39_INTERNAL_8ee88521_4_k_cu_783e5fa3_46984cuda3std3__45__cpo5beginE - _ZN39_INTERNAL_8ee88521_4_k_cu_783e5fa3_46984cuda3std6ranges3__45__cpo9iter_moveE)
_ZN39_INTERNAL_8ee88521_4_k_cu_783e5fa3_46984cuda3std6ranges3__45__cpo9iter_moveE:
	.zero		1
	.type		_ZN39_INTERNAL_8ee88521_4_k_cu_783e5fa3_46984cuda3std3__45__cpo5beginE,@object
	.size		_ZN39_INTERNAL_8ee88521_4_k_cu_783e5fa3_46984cuda3std3__45__cpo5beginE,(_ZN39_INTERNAL_8ee88521_4_k_cu_783e5fa3_46984cuda3std3__441_GLOBAL__N__8ee88521_4_k_cu_783e5fa3_46986ignoreE - _ZN39_INTERNAL_8ee88521_4_k_cu_783e5fa3_46984cuda3std3__45__cpo5beginE)
_ZN39_INTERNAL_8ee88521_4_k_cu_783e5fa3_46984cuda3std3__45__cpo5beginE:
	.zero		1
	.type		_ZN39_INTERNAL_8ee88521_4_k_cu_783e5fa3_46984cuda3std3__441_GLOBAL__N__8ee88521_4_k_cu_783e5fa3_46986ignoreE,@object
	.size		_ZN39_INTERNAL_8ee88521_4_k_cu_783e5fa3_46984cuda3std3__441_GLOBAL__N__8ee88521_4_k_cu_783e5fa3_46986ignoreE,(_ZN39_INTERNAL_8ee88521_4_k_cu_783e5fa3_46984cute7productE - _ZN39_INTERNAL_8ee88521_4_k_cu_783e5fa3_46984cuda3std3__441_GLOBAL__N__8ee88521_4_k_cu_783e5fa3_46986ignoreE)
_ZN39_INTERNAL_8ee88521_4_k_cu_783e5fa3_46984cuda3std3__441_GLOBAL__N__8ee88521_4_k_cu_783e5fa3_46986ignoreE:
	.zero		1
	.type		_ZN39_INTERNAL_8ee88521_4_k_cu_783e5fa3_46984cute7productE,@object
	.size		_ZN39_INTERNAL_8ee88521_4_k_cu_783e5fa3_46984cute7productE,(_ZN39_INTERNAL_8ee88521_4_k_cu_783e5fa3_46984cuda3std3__45__cpo3endE - _ZN39_INTERNAL_8ee88521_4_k_cu_783e5fa3_46984cute7productE)
_ZN39_INTERNAL_8ee88521_4_k_cu_783e5fa3_46984cute7productE:
	.zero		1
	.type		_ZN39_INTERNAL_8ee88521_4_k_cu_783e5fa3_46984cuda3std3__45__cpo3endE,@object
	.size		_ZN39_INTERNAL_8ee88521_4_k_cu_783e5fa3_46984cuda3std3__45__cpo3endE,(_ZN39_INTERNAL_8ee88521_4_k_cu_783e5fa3_46984cuda3std3__419piecewise_constructE - _ZN39_INTERNAL_8ee88521_4_k_cu_783e5fa3_46984cuda3std3__45__cpo3endE)
_ZN39_INTERNAL_8ee88521_4_k_cu_783e5fa3_46984cuda3std3__45__cpo3endE:
	.zero		1
	.type		_ZN39_INTERNAL_8ee88521_4_k_cu_783e5fa3_46984cuda3std3__419piecewise_constructE,@object
	.size		_ZN39_INTERNAL_8ee88521_4_k_cu_783e5fa3_46984cuda3std3__419piecewise_constructE,(_ZN39_INTERNAL_8ee88521_4_k_cu_783e5fa3_46984cuda3std3__45__cpo4cendE - _ZN39_INTERNAL_8ee88521_4_k_cu_783e5fa3_46984cuda3std3__419piecewise_constructE)
_ZN39_INTERNAL_8ee88521_4_k_cu_783e5fa3_46984cuda3std3__419piecewise_constructE:
	.zero		1
	.type		_ZN39_INTERNAL_8ee88521_4_k_cu_783e5fa3_46984cuda3std3__45__cpo4cendE,@object
	.size		_ZN39_INTERNAL_8ee88521_4_k_cu_783e5fa3_46984cuda3std3__45__cpo4cendE,(_ZN39_INTERNAL_8ee88521_4_k_cu_783e5fa3_46984cuda3std6ranges3__45__cpo4swapE - _ZN39_INTERNAL_8ee88521_4_k_cu_783e5fa3_46984cuda3std3__45__cpo4cendE)
_ZN39_INTERNAL_8ee88521_4_k_cu_783e5fa3_46984cuda3std3__45__cpo4cendE:
	.zero		1
	.type		_ZN39_INTERNAL_8ee88521_4_k_cu_783e5fa3_46984cuda3std6ranges3__45__cpo4swapE,@object
	.size		_ZN39_INTERNAL_8ee88521_4_k_cu_783e5fa3_46984cuda3std6ranges3__45__cpo4swapE,(.L_7 - _ZN39_INTERNAL_8ee88521_4_k_cu_783e5fa3_46984cuda3std6ranges3__45__cpo4swapE)
_ZN39_INTERNAL_8ee88521_4_k_cu_783e5fa3_46984cuda3std6ranges3__45__cpo4swapE:
	.zero		1
.L_7:


//--------------------- .nv.constant0._ZN7cutlass13device_kernelINS_4gemm6kernel13GemmUniversalIN4cute5tupleIJiiiiEEENS1_10collective13CollectiveMmaINS1_37MainloopSm90TmaGmmaWarpSpecializedFP8ILi5ENS5_IJNS4_1CILi1EEENSA_ILi2EEESB_EEENS1_35KernelTmaWarpSpecializedCooperativeEEENS5_IJNSA_ILi128EEENSA_ILi64EEESG_EEENS_12float_e5m2_tENS5_IJlSB_lEEESJ_SK_NS4_8TiledMMAINS4_8MMA_AtomIJNS4_4SM904GMMA30MMA_64x64x32_F32E5M2E5M2_SS_TNILNSO_7ScaleInE1ELSQ_1EEEEEENS4_6LayoutINS5_IJSC_SB_SB_EEENS5_IJSB_NSA_ILi0EEESV_EEEEENS5_IJNS4_10UnderscoreESY_SY_EEEEENS4_23SM90_TMA_LOAD_MULTICASTENS4_14ComposedLayoutINS4_7SwizzleILi3ELi4ELi3EEENS4_18smem_ptr_flag_bitsILi8EEENST_INS5_IJNSA_ILi8EEESG_EEENS5_IJSG_SB_EEEEEEEvNS4_8identityENS4_13SM90_TMA_LOADES1B_vS1C_EENS_8epilogue10collective6detail29Sm90TmaWarpSpecializedAdapterINS1G_15DefaultEpilogueISJ_SK_SK_NS1F_6thread17LinearCombinationISJ_Li1EffLNS1K_9ScaleType4KindE0ELNS_15FloatRoundStyleE2ESJ_EENS1_15EpilogueDefaultEEEEEvvEEEEvNT_6ParamsE --------------------------
	.section	.nv.constant0._ZN7cutlass13device_kernelINS_4gemm6kernel13GemmUniversalIN4cute5tupleIJiiiiEEENS1_10collective13CollectiveMmaINS1_37MainloopSm90TmaGmmaWarpSpecializedFP8ILi5ENS5_IJNS4_1CILi1EEENSA_ILi2EEESB_EEENS1_35KernelTmaWarpSpecializedCooperativeEEENS5_IJNSA_ILi128EEENSA_ILi64EEESG_EEENS_12float_e5m2_tENS5_IJlSB_lEEESJ_SK_NS4_8TiledMMAINS4_8MMA_AtomIJNS4_4SM904GMMA30MMA_64x64x32_F32E5M2E5M2_SS_TNILNSO_7ScaleInE1ELSQ_1EEEEEENS4_6LayoutINS5_IJSC_SB_SB_EEENS5_IJSB_NSA_ILi0EEESV_EEEEENS5_IJNS4_10UnderscoreESY_SY_EEEEENS4_23SM90_TMA_LOAD_MULTICASTENS4_14ComposedLayoutINS4_7SwizzleILi3ELi4ELi3EEENS4_18smem_ptr_flag_bitsILi8EEENST_INS5_IJNSA_ILi8EEESG_EEENS5_IJSG_SB_EEEEEEEvNS4_8identityENS4_13SM90_TMA_LOADES1B_vS1C_EENS_8epilogue10collective6detail29Sm90TmaWarpSpecializedAdapterINS1G_15DefaultEpilogueISJ_SK_SK_NS1F_6thread17LinearCombinationISJ_Li1EffLNS1K_9ScaleType4KindE0ELNS_15FloatRoundStyleE2ESJ_EENS1_15EpilogueDefaultEEEEEvvEEEEvNT_6ParamsE,"a",@progbits
	.sectionflags	@""
	.align	4
.nv.constant0._ZN7cutlass13device_kernelINS_4gemm6kernel13GemmUniversalIN4cute5tupleIJiiiiEEENS1_10collective13CollectiveMmaINS1_37MainloopSm90TmaGmmaWarpSpecializedFP8ILi5ENS5_IJNS4_1CILi1EEENSA_ILi2EEESB_EEENS1_35KernelTmaWarpSpecializedCooperativeEEENS5_IJNSA_ILi128EEENSA_ILi64EEESG_EEENS_12float_e5m2_tENS5_IJlSB_lEEESJ_SK_NS4_8TiledMMAINS4_8MMA_AtomIJNS4_4SM904GMMA30MMA_64x64x32_F32E5M2E5M2_SS_TNILNSO_7ScaleInE1ELSQ_1EEEEEENS4_6LayoutINS5_IJSC_SB_SB_EEENS5_IJSB_NSA_ILi0EEESV_EEEEENS5_IJNS4_10UnderscoreESY_SY_EEEEENS4_23SM90_TMA_LOAD_MULTICASTENS4_14ComposedLayoutINS4_7SwizzleILi3ELi4ELi3EEENS4_18smem_ptr_flag_bitsILi8EEENST_INS5_IJNSA_ILi8EEESG_EEENS5_IJSG_SB_EEEEEEEvNS4_8identityENS4_13SM90_TMA_LOADES1B_vS1C_EENS_8epilogue10collective6detail29Sm90TmaWarpSpecializedAdapterINS1G_15DefaultEpilogueISJ_SK_SK_NS1F_6thread17LinearCombinationISJ_Li1EffLNS1K_9ScaleType4KindE0ELNS_15FloatRoundStyleE2ESJ_EENS1_15EpilogueDefaultEEEEEvvEEEEvNT_6ParamsE:
	.zero		1664


//--------------------- SYMBOLS --------------------------

	.type		.nv.reservedSmem.offset0,@object
	.size		.nv.reservedSmem.offset0,0x4
